// auto-generated by cutlass_sweep.gemm — config: {"arch": "sm_100", "cluster_m": 1, "cluster_n": 2, "dtype": "int8", "dtype_b": "int8", "layout": "nt", "stages": 0, "tile_k": 64, "tile_m": 128, "tile_n": 64}
#include "cutlass/cutlass.h"
#include "cutlass/gemm/collective/collective_builder.hpp"
#include "cutlass/gemm/device/gemm_universal_adapter.h"
#include "cutlass/gemm/kernel/gemm_universal.hpp"
#include "cutlass/epilogue/collective/collective_builder.hpp"

using ElemA = int8_t;
using ElemB = int8_t;
using ElemCD = int8_t;
using Acc  = int32_t;
using TileShape    = cute::Shape<cute::_128, cute::_64, cute::_64>;
using ClusterShape = cute::Shape<cute::_1, cute::_2, cute::_1>;

using CollectiveEpilogue = typename cutlass::epilogue::collective::CollectiveBuilder<
    cutlass::arch::Sm100, cutlass::arch::OpClassTensorOp,
    TileShape, ClusterShape,
    cutlass::epilogue::collective::EpilogueTileAuto,
    Acc, Acc,
    ElemCD, cutlass::layout::RowMajor, 128 / cutlass::sizeof_bits<ElemCD>::value,
    ElemCD, cutlass::layout::RowMajor, 128 / cutlass::sizeof_bits<ElemCD>::value,
    cutlass::epilogue::collective::EpilogueScheduleAuto
  >::CollectiveOp;

using CollectiveMainloop = typename cutlass::gemm::collective::CollectiveBuilder<
    cutlass::arch::Sm100, cutlass::arch::OpClassTensorOp,
    ElemA, cutlass::layout::RowMajor, 128 / cutlass::sizeof_bits<ElemA>::value,
    ElemB, cutlass::layout::ColumnMajor, 128 / cutlass::sizeof_bits<ElemB>::value,
    Acc,
    TileShape, ClusterShape,
    cutlass::gemm::collective::StageCountAutoCarveout<static_cast<int>(sizeof(typename CollectiveEpilogue::SharedStorage))>,
    cutlass::gemm::collective::KernelScheduleAuto
  >::CollectiveOp;

using GemmKernel = cutlass::gemm::kernel::GemmUniversal<
    cute::Shape<int,int,int,int>,
    CollectiveMainloop,
    CollectiveEpilogue
>;
using Gemm = cutlass::gemm::device::GemmUniversalAdapter<GemmKernel>;

// Force the device kernel symbol into the cubin without needing a host main.
auto* _anchor = &cutlass::device_kernel<GemmKernel>;


// ===== COMPILED SASS (sm_100a) =====

	.target	sm_100a

	.elftype	@"ET_EXEC"


//--------------------- .note.nv.tkinfo           --------------------------
	.section	.note.nv.tkinfo,"",@"SHT_NOTE"
	.sectionflags	@"SHF_NOTE_NV_TKINFO"
	.tkinfo
        /*0018*/ 	.word	0x00000002
        /*0030*/ 	.string	""
        /*0030*/ 	.string	"ptxas"
        /*0030*/ 	.string	"Cuda compilation tools, release 13.0, V13.0.88"
        /*0030*/ 	.string	"Build cuda_13.0.r13.0/compiler.36424714_0"
        /*0030*/ 	.string	"-arch sm_100a -m 64 "



//--------------------- .note.nv.cuinfo           --------------------------
	.section	.note.nv.cuinfo,"",@"SHT_NOTE"
	.sectionflags	@"SHF_NOTE_NV_CUINFO"
        /*0018*/ 	.short	0x0002
        /*001a*/ 	.short	0x0064
        /*001c*/ 	.short	0x0082
	.zero		2


//--------------------- .nv.info                  --------------------------
	.section	.nv.info,"",@"SHT_CUDA_INFO"
	.align	4


	//----- nvinfo : EIATTR_REGCOUNT
	.align		4
        /*0000*/ 	.byte	0x04, 0x2f
        /*0002*/ 	.short	(.L_19 - .L_18)
	.align		4
.L_18:
        /*0004*/ 	.word	index@(_ZN7cutlass13device_kernelINS_4gemm6kernel13GemmUniversalIN4cute5tupleIJiiiiEEENS1_10collective13CollectiveMmaINS1_35MainloopSm100TmaUmmaWarpSpecializedILi17ELi2ELi4ENS5_IJNS4_1CILi1EEENSA_ILi2EEESB_EEEEENS5_IJNSA_ILi128EEENSA_ILi64EEESG_EEEaNS5_IJlSB_lEEEaSI_NS4_8TiledMMAINS4_8MMA_AtomIJNS4_15SM100_MMA_S8_SSIaaiLi128ELi64ELNS4_4UMMA5MajorE0ELSN_0ELNSM_8SaturateE0EEEEEENS4_6LayoutINS5_IJSB_SB_SB_EEENS5_IJNSA_ILi0EEEST_ST_EEEEENS5_IJNS4_10UnderscoreESW_SW_EEEEENS4_23SM90_TMA_LOAD_MULTICASTENS4_14ComposedLayoutINS4_7SwizzleILi2ELi4ELi3EEENS4_18smem_ptr_flag_bitsILi8EEENSR_INS5_IJNSA_ILi8EEESG_EEENS5_IJSG_SB_EEEEEEEvNS4_8identityENS4_13SM90_TMA_LOADES19_vS1A_EENS_8epilogue10collective18CollectiveEpilogueINS1D_23Sm100TmaWarpSpecializedILi1ELi1ELi64ELb0ELb0EEEJSH_NS5_IJNSR_ISF_SB_EENSR_ISG_SB_EEEEEaSI_aSI_NS1D_6fusion15FusionCallbacksIS1H_NS1L_17LinearCombinationIaiaiLNS_15FloatRoundStyleE2EEESH_S1K_JEEENS4_5SM1004TMEM4LOAD26SM100_TMEM_LOAD_32dp32b64xES1B_S19_NS4_39AutoVectorizingCopyWithAssumedAlignmentILi128EEENS4_14SM90_TMA_STOREES19_S1W_S1W_EEEvvEEEEvNT_6ParamsE)
        /*0008*/ 	.word	0x0000009c


	//----- nvinfo : EIATTR_FRAME_SIZE
	.align		4
.L_19:
        /*000c*/ 	.byte	0x04, 0x11
        /*000e*/ 	.short	(.L_21 - .L_20)
	.align		4
.L_20:
        /*0010*/ 	.word	index@($__internal_2_$__cuda_sm10x_tcgen05_guardrail_trap_unallocated_columns_being_dealloced)
        /*0014*/ 	.word	0x00000000


	//----- nvinfo : EIATTR_FRAME_SIZE
	.align		4
.L_21:
        /*0018*/ 	.byte	0x04, 0x11
        /*001a*/ 	.short	(.L_23 - .L_22)
	.align		4
.L_22:
        /*001c*/ 	.word	index@($__internal_1_$__cuda_sm10x_tcgen05_guardrail_trap_phase_invalid_during_alloc)
        /*0020*/ 	.word	0x00000000


	//----- nvinfo : EIATTR_FRAME_SIZE
	.align		4
.L_23:
        /*0024*/ 	.byte	0x04, 0x11
        /*0026*/ 	.short	(.L_25 - .L_24)
	.align		4
.L_24:
        /*0028*/ 	.word	index@($__internal_0_$__cuda_sm10x_tcgen05_guardrail_trap_col_being_dealloced_not_returned_by_alloc)
        /*002c*/ 	.word	0x00000000


	//----- nvinfo : EIATTR_FRAME_SIZE
	.align		4
.L_25:
        /*0030*/ 	.byte	0x04, 0x11
        /*0032*/ 	.short	(.L_27 - .L_26)
	.align		4
.L_26:
        /*0034*/ 	.word	index@(_ZN7cutlass13device_kernelINS_4gemm6kernel13GemmUniversalIN4cute5tupleIJiiiiEEENS1_10collective13CollectiveMmaINS1_35MainloopSm100TmaUmmaWarpSpecializedILi17ELi2ELi4ENS5_IJNS4_1CILi1EEENSA_ILi2EEESB_EEEEENS5_IJNSA_ILi128EEENSA_ILi64EEESG_EEEaNS5_IJlSB_lEEEaSI_NS4_8TiledMMAINS4_8MMA_AtomIJNS4_15SM100_MMA_S8_SSIaaiLi128ELi64ELNS4_4UMMA5MajorE0ELSN_0ELNSM_8SaturateE0EEEEEENS4_6LayoutINS5_IJSB_SB_SB_EEENS5_IJNSA_ILi0EEEST_ST_EEEEENS5_IJNS4_10UnderscoreESW_SW_EEEEENS4_23SM90_TMA_LOAD_MULTICASTENS4_14ComposedLayoutINS4_7SwizzleILi2ELi4ELi3EEENS4_18smem_ptr_flag_bitsILi8EEENSR_INS5_IJNSA_ILi8EEESG_EEENS5_IJSG_SB_EEEEEEEvNS4_8identityENS4_13SM90_TMA_LOADES19_vS1A_EENS_8epilogue10collective18CollectiveEpilogueINS1D_23Sm100TmaWarpSpecializedILi1ELi1ELi64ELb0ELb0EEEJSH_NS5_IJNSR_ISF_SB_EENSR_ISG_SB_EEEEEaSI_aSI_NS1D_6fusion15FusionCallbacksIS1H_NS1L_17LinearCombinationIaiaiLNS_15FloatRoundStyleE2EEESH_S1K_JEEENS4_5SM1004TMEM4LOAD26SM100_TMEM_LOAD_32dp32b64xES1B_S19_NS4_39AutoVectorizingCopyWithAssumedAlignmentILi128EEENS4_14SM90_TMA_STOREES19_S1W_S1W_EEEvvEEEEvNT_6ParamsE)
        /*0038*/ 	.word	0x00000000


	//----- nvinfo : EIATTR_MIN_STACK_SIZE
	.align		4
.L_27:
        /*003c*/ 	.byte	0x04, 0x12
        /*003e*/ 	.short	(.L_29 - .L_28)
	.align		4
.L_28:
        /*0040*/ 	.word	index@(_ZN7cutlass13device_kernelINS_4gemm6kernel13GemmUniversalIN4cute5tupleIJiiiiEEENS1_10collective13CollectiveMmaINS1_35MainloopSm100TmaUmmaWarpSpecializedILi17ELi2ELi4ENS5_IJNS4_1CILi1EEENSA_ILi2EEESB_EEEEENS5_IJNSA_ILi128EEENSA_ILi64EEESG_EEEaNS5_IJlSB_lEEEaSI_NS4_8TiledMMAINS4_8MMA_AtomIJNS4_15SM100_MMA_S8_SSIaaiLi128ELi64ELNS4_4UMMA5MajorE0ELSN_0ELNSM_8SaturateE0EEEEEENS4_6LayoutINS5_IJSB_SB_SB_EEENS5_IJNSA_ILi0EEEST_ST_EEEEENS5_IJNS4_10UnderscoreESW_SW_EEEEENS4_23SM90_TMA_LOAD_MULTICASTENS4_14ComposedLayoutINS4_7SwizzleILi2ELi4ELi3EEENS4_18smem_ptr_flag_bitsILi8EEENSR_INS5_IJNSA_ILi8EEESG_EEENS5_IJSG_SB_EEEEEEEvNS4_8identityENS4_13SM90_TMA_LOADES19_vS1A_EENS_8epilogue10collective18CollectiveEpilogueINS1D_23Sm100TmaWarpSpecializedILi1ELi1ELi64ELb0ELb0EEEJSH_NS5_IJNSR_ISF_SB_EENSR_ISG_SB_EEEEEaSI_aSI_NS1D_6fusion15FusionCallbacksIS1H_NS1L_17LinearCombinationIaiaiLNS_15FloatRoundStyleE2EEESH_S1K_JEEENS4_5SM1004TMEM4LOAD26SM100_TMEM_LOAD_32dp32b64xES1B_S19_NS4_39AutoVectorizingCopyWithAssumedAlignmentILi128EEENS4_14SM90_TMA_STOREES19_S1W_S1W_EEEvvEEEEvNT_6ParamsE)
        /*0044*/ 	.word	0x00000000
.L_29:


//--------------------- .nv.compat                --------------------------
	.section	.nv.compat,"",@"SHT_CUDA_COMPAT_INFO"
	.align	4
        /*0000*/ 	.byte	0x02, 0x09, 0x01, 0x00, 0x02, 0x02, 0x03, 0x00, 0x02, 0x05, 0x06, 0x00, 0x03, 0x07, 0x01, 0x01
        /*0010*/ 	.byte	0x02, 0x03, 0x01, 0x00, 0x02, 0x06, 0x01, 0x00, 0x04, 0x0b, 0x08, 0x00, 0x01, 0x00, 0x00, 0x00
        /*0020*/ 	.byte	0x00, 0x00, 0x00, 0x00


//--------------------- .nv.info._ZN7cutlass13device_kernelINS_4gemm6kernel13GemmUniversalIN4cute5tupleIJiiiiEEENS1_10collective13CollectiveMmaINS1_35MainloopSm100TmaUmmaWarpSpecializedILi17ELi2ELi4ENS5_IJNS4_1CILi1EEENSA_ILi2EEESB_EEEEENS5_IJNSA_ILi128EEENSA_ILi64EEESG_EEEaNS5_IJlSB_lEEEaSI_NS4_8TiledMMAINS4_8MMA_AtomIJNS4_15SM100_MMA_S8_SSIaaiLi128ELi64ELNS4_4UMMA5MajorE0ELSN_0ELNSM_8SaturateE0EEEEEENS4_6LayoutINS5_IJSB_SB_SB_EEENS5_IJNSA_ILi0EEEST_ST_EEEEENS5_IJNS4_10UnderscoreESW_SW_EEEEENS4_23SM90_TMA_LOAD_MULTICASTENS4_14ComposedLayoutINS4_7SwizzleILi2ELi4ELi3EEENS4_18smem_ptr_flag_bitsILi8EEENSR_INS5_IJNSA_ILi8EEESG_EEENS5_IJSG_SB_EEEEEEEvNS4_8identityENS4_13SM90_TMA_LOADES19_vS1A_EENS_8epilogue10collective18CollectiveEpilogueINS1D_23Sm100TmaWarpSpecializedILi1ELi1ELi64ELb0ELb0EEEJSH_NS5_IJNSR_ISF_SB_EENSR_ISG_SB_EEEEEaSI_aSI_NS1D_6fusion15FusionCallbacksIS1H_NS1L_17LinearCombinationIaiaiLNS_15FloatRoundStyleE2EEESH_S1K_JEEENS4_5SM1004TMEM4LOAD26SM100_TMEM_LOAD_32dp32b64xES1B_S19_NS4_39AutoVectorizingCopyWithAssumedAlignmentILi128EEENS4_14SM90_TMA_STOREES19_S1W_S1W_EEEvvEEEEvNT_6ParamsE --------------------------
	.section	.nv.info._ZN7cutlass13device_kernelINS_4gemm6kernel13GemmUniversalIN4cute5tupleIJiiiiEEENS1_10collective13CollectiveMmaINS1_35MainloopSm100TmaUmmaWarpSpecializedILi17ELi2ELi4ENS5_IJNS4_1CILi1EEENSA_ILi2EEESB_EEEEENS5_IJNSA_ILi128EEENSA_ILi64EEESG_EEEaNS5_IJlSB_lEEEaSI_NS4_8TiledMMAINS4_8MMA_AtomIJNS4_15SM100_MMA_S8_SSIaaiLi128ELi64ELNS4_4UMMA5MajorE0ELSN_0ELNSM_8SaturateE0EEEEEENS4_6LayoutINS5_IJSB_SB_SB_EEENS5_IJNSA_ILi0EEEST_ST_EEEEENS5_IJNS4_10UnderscoreESW_SW_EEEEENS4_23SM90_TMA_LOAD_MULTICASTENS4_14ComposedLayoutINS4_7SwizzleILi2ELi4ELi3EEENS4_18smem_ptr_flag_bitsILi8EEENSR_INS5_IJNSA_ILi8EEESG_EEENS5_IJSG_SB_EEEEEEEvNS4_8identityENS4_13SM90_TMA_LOADES19_vS1A_EENS_8epilogue10collective18CollectiveEpilogueINS1D_23Sm100TmaWarpSpecializedILi1ELi1ELi64ELb0ELb0EEEJSH_NS5_IJNSR_ISF_SB_EENSR_ISG_SB_EEEEEaSI_aSI_NS1D_6fusion15FusionCallbacksIS1H_NS1L_17LinearCombinationIaiaiLNS_15FloatRoundStyleE2EEESH_S1K_JEEENS4_5SM1004TMEM4LOAD26SM100_TMEM_LOAD_32dp32b64xES1B_S19_NS4_39AutoVectorizingCopyWithAssumedAlignmentILi128EEENS4_14SM90_TMA_STOREES19_S1W_S1W_EEEvvEEEEvNT_6ParamsE,"",@"SHT_CUDA_INFO"
	.sectionflags	@""
	.align	4


	//----- nvinfo : EIATTR_CUDA_API_VERSION
	.align		4
        /*0000*/ 	.byte	0x04, 0x37
        /*0002*/ 	.short	(.L_31 - .L_30)
.L_30:
        /*0004*/ 	.word	0x00000082


	//----- nvinfo : EIATTR_KPARAM_INFO
	.align		4
.L_31:
        /*0008*/ 	.byte	0x04, 0x17
        /*000a*/ 	.short	(.L_33 - .L_32)
.L_32:
        /*000c*/ 	.word	0x00000000
        /*0010*/ 	.short	0x0000
        /*0012*/ 	.short	0x0000
        /*0014*/ 	.byte	0x00, 0xf0, 0x01, 0x20


	//----- nvinfo : EIATTR_AT_ENTRY_FRAGMENTS
	.align		4
.L_33:
        /*0018*/ 	.byte	0x04, 0x4f
        /*001a*/ 	.short	(.L_35 - .L_34)


	//   ....[0]....
.L_34:
        /*001c*/ 	.word	0x00000006


	//----- nvinfo : EIATTR_RESERVED_SMEM_USED
	.align		4
.L_35:
        /*0020*/ 	.byte	0x01, 0x41
	.zero		2


	//----- nvinfo : EIATTR_SPARSE_MMA_MASK
	.align		4
        /*0024*/ 	.byte	0x03, 0x50
        /*0026*/ 	.short	0x0000


	//----- nvinfo : EIATTR_TCGEN05_1CTA_USED
	.align		4
        /*0028*/ 	.byte	0x01, 0x51
	.zero		2


	//----- nvinfo : EIATTR_MAXREG_COUNT
	.align		4
        /*002c*/ 	.byte	0x03, 0x1b
        /*002e*/ 	.short	0x00ff


	//----- nvinfo : EIATTR_NUM_BARRIERS
	.align		4
        /*0030*/ 	.byte	0x02, 0x4c
        /*0032*/ 	.byte	0x07
	.zero		1


	//----- nvinfo : EIATTR_EXTERNS
	.align		4
        /*0034*/ 	.byte	0x04, 0x0f
        /*0036*/ 	.short	(.L_37 - .L_36)


	//   ....[0]....
	.align		4
.L_36:
        /*0038*/ 	.word	index@(__assertfail)


	//----- nvinfo : EIATTR_MERCURY_ISA_VERSION
	.align		4
.L_37:
        /*003c*/ 	.byte	0x03, 0x5f
        /*003e*/ 	.short	0x0101


	//----- nvinfo : EIATTR_INT_WARP_WIDE_INSTR_OFFSETS
	.align		4
        /*0040*/ 	.byte	0x04, 0x31
        /*0042*/ 	.short	(.L_39 - .L_38)


	//   ....[0]....
.L_38:
        /*0044*/ 	.word	0x00004410


	//   ....[1]....
        /*0048*/ 	.word	0x00004440


	//   ....[2]....
        /*004c*/ 	.word	0x00004460


	//   ....[3]....
        /*0050*/ 	.word	0x00004f90


	//   ....[4]....
        /*0054*/ 	.word	0x00005040


	//----- nvinfo : EIATTR_COOP_GROUP_MASK_REGIDS
	.align		4
.L_39:
        /*0058*/ 	.byte	0x04, 0x29
        /*005a*/ 	.short	(.L_41 - .L_40)


	//   ....[0]....
.L_40:
        /*005c*/ 	.word	0xffffffff


	//   ....[1]....
        /*0060*/ 	.word	0xffffffff


	//   ....[2]....
        /*0064*/ 	.word	0xffffffff


	//   ....[3]....
        /*0068*/ 	.word	0xffffffff


	//   ....[4]....
        /*006c*/ 	.word	0xffffffff


	//   ....[5]....
        /*0070*/ 	.word	0xffffffff


	//   ....[6]....
        /*0074*/ 	.word	0xffffffff


	//   ....[7]....
        /*0078*/ 	.word	0xffffffff


	//   ....[8]....
        /*007c*/ 	.word	0xffffffff


	//   ....[9]....
        /*0080*/ 	.word	0xffffffff


	//   ....[10]....
        /*0084*/ 	.word	0xffffffff


	//   ....[11]....
        /*0088*/ 	.word	0xffffffff


	//   ....[12]....
        /*008c*/ 	.word	0xffffffff


	//   ....[13]....
        /*0090*/ 	.word	0xffffffff


	//----- nvinfo : EIATTR_COOP_GROUP_INSTR_OFFSETS
	.align		4
.L_41:
        /*0094*/ 	.byte	0x04, 0x28
        /*0096*/ 	.short	(.L_43 - .L_42)


	//   ....[0]....
.L_42:
        /*0098*/ 	.word	0x00000080


	//   ....[1]....
        /*009c*/ 	.word	0x000004e0


	//   ....[2]....
        /*00a0*/ 	.word	0x00000860


	//   ....[3]....
        /*00a4*/ 	.word	0x000009a0


	//   ....[4]....
        /*00a8*/ 	.word	0x00000aa0


	//   ....[5]....
        /*00ac*/ 	.word	0x00000c10


	//   ....[6]....
        /*00b0*/ 	.word	0x00000db0


	//   ....[7]....
        /*00b4*/ 	.word	0x00000f60


	//   ....[8]....
        /*00b8*/ 	.word	0x00002150


	//   ....[9]....
        /*00bc*/ 	.word	0x00003740


	//   ....[10]....
        /*00c0*/ 	.word	0x00003950


	//   ....[11]....
        /*00c4*/ 	.word	0x00003980


	//   ....[12]....
        /*00c8*/ 	.word	0x000042f0


	//   ....[13]....
        /*00cc*/ 	.word	0x00004520


	//----- nvinfo : EIATTR_VRC_CTA_INIT_COUNT
	.align		4
.L_43:
        /*00d0*/ 	.byte	0x02, 0x4a
        /*00d2*/ 	.byte	0x80
	.zero		1


	//----- nvinfo : EIATTR_SYSCALL_OFFSETS
	.align		4
        /*00d4*/ 	.byte	0x04, 0x46
        /*00d6*/ 	.short	(.L_45 - .L_44)


	//   ....[0]....
.L_44:
        /*00d8*/ 	.word	0x00005bc0


	//   ....[1]....
        /*00dc*/ 	.word	0x00005d00


	//   ....[2]....
        /*00e0*/ 	.word	0x000064c0


	//----- nvinfo : EIATTR_MBARRIER_INSTR_OFFSETS
	.align		4
.L_45:
        /*00e4*/ 	.byte	0x04, 0x39
        /*00e6*/ 	.short	(.L_47 - .L_46)


	//   ....[0]....
.L_46:
        /*00e8*/ 	.word	0x00000620
        /*00ec*/ 	.word	0x000000ff
        /*00f0*/ 	.word	0x00000000
        /*00f4*/ 	.short	0x0100
        /*00f6*/ 	.byte	0x04
	.zero		1


	//   ....[1]....
        /*00f8*/ 	.word	0x00000630
        /*00fc*/ 	.word	0x000000ff
        /*0100*/ 	.word	0x00000088
        /*0104*/ 	.short	0x0100
        /*0106*/ 	.byte	0x04
	.zero		1


	//   ....[2]....
        /*0108*/ 	.word	0x00000640
        /*010c*/ 	.word	0x000000ff
        /*0110*/ 	.word	0x00000008
        /*0114*/ 	.short	0x0100
        /*0116*/ 	.byte	0x04
	.zero		1


	//   ....[3]....
        /*0118*/ 	.word	0x00000650
        /*011c*/ 	.word	0x000000ff
        /*0120*/ 	.word	0x00000090
        /*0124*/ 	.short	0x0100
        /*0126*/ 	.byte	0x04
	.zero		1


	//   ....[4]....
        /*0128*/ 	.word	0x00000660
        /*012c*/ 	.word	0x000000ff
        /*0130*/ 	.word	0x00000010
        /*0134*/ 	.short	0x0100
        /*0136*/ 	.byte	0x04
	.zero		1


	//   ....[5]....
        /*0138*/ 	.word	0x00000670
        /*013c*/ 	.word	0x000000ff
        /*0140*/ 	.word	0x00000098
        /*0144*/ 	.short	0x0100
        /*0146*/ 	.byte	0x04
	.zero		1


	//   ....[6]....
        /*0148*/ 	.word	0x00000680
        /*014c*/ 	.word	0x000000ff
        /*0150*/ 	.word	0x00000018
        /*0154*/ 	.short	0x0100
        /*0156*/ 	.byte	0x04
	.zero		1


	//   ....[7]....
        /*0158*/ 	.word	0x00000690
        /*015c*/ 	.word	0x000000ff
        /*0160*/ 	.word	0x000000a0
        /*0164*/ 	.short	0x0100
        /*0166*/ 	.byte	0x04
	.zero		1


	//   ....[8]....
        /*0168*/ 	.word	0x000006a0
        /*016c*/ 	.word	0x000000ff
        /*0170*/ 	.word	0x00000020
        /*0174*/ 	.short	0x0100
        /*0176*/ 	.byte	0x04
	.zero		1


	//   ....[9]....
        /*0178*/ 	.word	0x000006b0
        /*017c*/ 	.word	0x000000ff
        /*0180*/ 	.word	0x000000a8
        /*0184*/ 	.short	0x0100
        /*0186*/ 	.byte	0x04
	.zero		1


	//   ....[10]....
        /*0188*/ 	.word	0x000006c0
        /*018c*/ 	.word	0x000000ff
        /*0190*/ 	.word	0x00000028
        /*0194*/ 	.short	0x0100
        /*0196*/ 	.byte	0x04
	.zero		1


	//   ....[11]....
        /*0198*/ 	.word	0x000006d0
        /*019c*/ 	.word	0x000000ff
        /*01a0*/ 	.word	0x000000b0
        /*01a4*/ 	.short	0x0100
        /*01a6*/ 	.byte	0x04
	.zero		1


	//   ....[12]....
        /*01a8*/ 	.word	0x000006e0
        /*01ac*/ 	.word	0x000000ff
        /*01b0*/ 	.word	0x00000030
        /*01b4*/ 	.short	0x0100
        /*01b6*/ 	.byte	0x04
	.zero		1


	//   ....[13]....
        /*01b8*/ 	.word	0x000006f0
        /*01bc*/ 	.word	0x000000ff
        /*01c0*/ 	.word	0x000000b8
        /*01c4*/ 	.short	0x0100
        /*01c6*/ 	.byte	0x04
	.zero		1


	//   ....[14]....
        /*01c8*/ 	.word	0x00000700
        /*01cc*/ 	.word	0x000000ff
        /*01d0*/ 	.word	0x00000038
        /*01d4*/ 	.short	0x0100
        /*01d6*/ 	.byte	0x04
	.zero		1


	//   ....[15]....
        /*01d8*/ 	.word	0x00000710
        /*01dc*/ 	.word	0x000000ff
        /*01e0*/ 	.word	0x000000c0
        /*01e4*/ 	.short	0x0100
        /*01e6*/ 	.byte	0x04
	.zero		1


	//   ....[16]....
        /*01e8*/ 	.word	0x00000720
        /*01ec*/ 	.word	0x000000ff
        /*01f0*/ 	.word	0x00000040
        /*01f4*/ 	.short	0x0100
        /*01f6*/ 	.byte	0x04
	.zero		1


	//   ....[17]....
        /*01f8*/ 	.word	0x00000730
        /*01fc*/ 	.word	0x000000ff
        /*0200*/ 	.word	0x000000c8
        /*0204*/ 	.short	0x0100
        /*0206*/ 	.byte	0x04
	.zero		1


	//   ....[18]....
        /*0208*/ 	.word	0x00000740
        /*020c*/ 	.word	0x000000ff
        /*0210*/ 	.word	0x00000048
        /*0214*/ 	.short	0x0100
        /*0216*/ 	.byte	0x04
	.zero		1


	//   ....[19]....
        /*0218*/ 	.word	0x00000750
        /*021c*/ 	.word	0x000000ff
        /*0220*/ 	.word	0x000000d0
        /*0224*/ 	.short	0x0100
        /*0226*/ 	.byte	0x04
	.zero		1


	//   ....[20]....
        /*0228*/ 	.word	0x00000760
        /*022c*/ 	.word	0x000000ff
        /*0230*/ 	.word	0x00000050
        /*0234*/ 	.short	0x0100
        /*0236*/ 	.byte	0x04
	.zero		1


	//   ....[21]....
        /*0238*/ 	.word	0x00000770
        /*023c*/ 	.word	0x000000ff
        /*0240*/ 	.word	0x000000d8
        /*0244*/ 	.short	0x0100
        /*0246*/ 	.byte	0x04
	.zero		1


	//   ....[22]....
        /*0248*/ 	.word	0x00000780
        /*024c*/ 	.word	0x000000ff
        /*0250*/ 	.word	0x00000058
        /*0254*/ 	.short	0x0100
        /*0256*/ 	.byte	0x04
	.zero		1


	//   ....[23]....
        /*0258*/ 	.word	0x00000790
        /*025c*/ 	.word	0x000000ff
        /*0260*/ 	.word	0x000000e0
        /*0264*/ 	.short	0x0100
        /*0266*/ 	.byte	0x04
	.zero		1


	//   ....[24]....
        /*0268*/ 	.word	0x000007a0
        /*026c*/ 	.word	0x000000ff
        /*0270*/ 	.word	0x00000060
        /*0274*/ 	.short	0x0100
        /*0276*/ 	.byte	0x04
	.zero		1


	//   ....[25]....
        /*0278*/ 	.word	0x000007b0
        /*027c*/ 	.word	0x000000ff
        /*0280*/ 	.word	0x000000e8
        /*0284*/ 	.short	0x0100
        /*0286*/ 	.byte	0x04
	.zero		1


	//   ....[26]....
        /*0288*/ 	.word	0x000007c0
        /*028c*/ 	.word	0x000000ff
        /*0290*/ 	.word	0x00000068
        /*0294*/ 	.short	0x0100
        /*0296*/ 	.byte	0x04
	.zero		1


	//   ....[27]....
        /*0298*/ 	.word	0x000007d0
        /*029c*/ 	.word	0x000000ff
        /*02a0*/ 	.word	0x000000f0
        /*02a4*/ 	.short	0x0100
        /*02a6*/ 	.byte	0x04
	.zero		1


	//   ....[28]....
        /*02a8*/ 	.word	0x000007e0
        /*02ac*/ 	.word	0x000000ff
        /*02b0*/ 	.word	0x00000070
        /*02b4*/ 	.short	0x0100
        /*02b6*/ 	.byte	0x04
	.zero		1


	//   ....[29]....
        /*02b8*/ 	.word	0x000007f0
        /*02bc*/ 	.word	0x000000ff
        /*02c0*/ 	.word	0x000000f8
        /*02c4*/ 	.short	0x0100
        /*02c6*/ 	.byte	0x04
	.zero		1


	//   ....[30]....
        /*02c8*/ 	.word	0x00000800
        /*02cc*/ 	.word	0x000000ff
        /*02d0*/ 	.word	0x00000078
        /*02d4*/ 	.short	0x0100
        /*02d6*/ 	.byte	0x04
	.zero		1


	//   ....[31]....
        /*02d8*/ 	.word	0x00000810
        /*02dc*/ 	.word	0x000000ff
        /*02e0*/ 	.word	0x00000100
        /*02e4*/ 	.short	0x0100
        /*02e6*/ 	.byte	0x04
	.zero		1


	//   ....[32]....
        /*02e8*/ 	.word	0x00000820
        /*02ec*/ 	.word	0x000000ff
        /*02f0*/ 	.word	0x00000080
        /*02f4*/ 	.short	0x0100
        /*02f6*/ 	.byte	0x04
	.zero		1


	//   ....[33]....
        /*02f8*/ 	.word	0x00000830
        /*02fc*/ 	.word	0x000000ff
        /*0300*/ 	.word	0x00000108
        /*0304*/ 	.short	0x0100
        /*0306*/ 	.byte	0x04
	.zero		1


	//   ....[34]....
        /*0308*/ 	.word	0x00000970
        /*030c*/ 	.word	0x000000ff
        /*0310*/ 	.word	0x00000110
        /*0314*/ 	.short	0x0100
        /*0316*/ 	.byte	0x04
	.zero		1


	//   ....[35]....
        /*0318*/ 	.word	0x00000980
        /*031c*/ 	.word	0x000000ff
        /*0320*/ 	.word	0x00000118
        /*0324*/ 	.short	0x0100
        /*0326*/ 	.byte	0x04
	.zero		1


	//   ....[36]....
        /*0328*/ 	.word	0x00000a70
        /*032c*/ 	.word	0x000000ff
        /*0330*/ 	.word	0x00000120
        /*0334*/ 	.short	0x0100
        /*0336*/ 	.byte	0x06
	.zero		1


	//   ....[37]....
        /*0338*/ 	.word	0x00000a80
        /*033c*/ 	.word	0x000000ff
        /*0340*/ 	.word	0x00000128
        /*0344*/ 	.short	0x0100
        /*0346*/ 	.byte	0x06
	.zero		1


	//   ....[38]....
        /*0348*/ 	.word	0x00000bc0
        /*034c*/ 	.word	0x000000ff
        /*0350*/ 	.word	0x00000130
        /*0354*/ 	.short	0x0100
        /*0356*/ 	.byte	0x06
	.zero		1


	//   ....[39]....
        /*0358*/ 	.word	0x00000bd0
        /*035c*/ 	.word	0x000000ff
        /*0360*/ 	.word	0x00000140
        /*0364*/ 	.short	0x0100
        /*0366*/ 	.byte	0x06
	.zero		1


	//   ....[40]....
        /*0368*/ 	.word	0x00000be0
        /*036c*/ 	.word	0x000000ff
        /*0370*/ 	.word	0x00000138
        /*0374*/ 	.short	0x0100
        /*0376*/ 	.byte	0x06
	.zero		1


	//   ....[41]....
        /*0378*/ 	.word	0x00000bf0
        /*037c*/ 	.word	0x000000ff
        /*0380*/ 	.word	0x00000148
        /*0384*/ 	.short	0x0100
        /*0386*/ 	.byte	0x06
	.zero		1


	//   ....[42]....
        /*0388*/ 	.word	0x00000d20
        /*038c*/ 	.word	0x000000ff
        /*0390*/ 	.word	0x00000150
        /*0394*/ 	.short	0x0100
        /*0396*/ 	.byte	0x04
	.zero		1


	//   ....[43]....
        /*0398*/ 	.word	0x00000d30
        /*039c*/ 	.word	0x000000ff
        /*03a0*/ 	.word	0x00000170
        /*03a4*/ 	.short	0x0100
        /*03a6*/ 	.byte	0x04
	.zero		1


	//   ....[44]....
        /*03a8*/ 	.word	0x00000d40
        /*03ac*/ 	.word	0x000000ff
        /*03b0*/ 	.word	0x00000158
        /*03b4*/ 	.short	0x0100
        /*03b6*/ 	.byte	0x04
	.zero		1


	//   ....[45]....
        /*03b8*/ 	.word	0x00000d50
        /*03bc*/ 	.word	0x000000ff
        /*03c0*/ 	.word	0x00000178
        /*03c4*/ 	.short	0x0100
        /*03c6*/ 	.byte	0x04
	.zero		1


	//   ....[46]....
        /*03c8*/ 	.word	0x00000d60
        /*03cc*/ 	.word	0x000000ff
        /*03d0*/ 	.word	0x00000160
        /*03d4*/ 	.short	0x0100
        /*03d6*/ 	.byte	0x04
	.zero		1


	//   ....[47]....
        /*03d8*/ 	.word	0x00000d70
        /*03dc*/ 	.word	0x000000ff
        /*03e0*/ 	.word	0x00000180
        /*03e4*/ 	.short	0x0100
        /*03e6*/ 	.byte	0x04
	.zero		1


	//   ....[48]....
        /*03e8*/ 	.word	0x00000d80
        /*03ec*/ 	.word	0x000000ff
        /*03f0*/ 	.word	0x00000168
        /*03f4*/ 	.short	0x0100
        /*03f6*/ 	.byte	0x04
	.zero		1


	//   ....[49]....
        /*03f8*/ 	.word	0x00000d90
        /*03fc*/ 	.word	0x000000ff
        /*0400*/ 	.word	0x00000188
        /*0404*/ 	.short	0x0100
        /*0406*/ 	.byte	0x04
	.zero		1


	//   ....[50]....
        /*0408*/ 	.word	0x00000e80
        /*040c*/ 	.word	0x000000ff
        /*0410*/ 	.word	0x00000190
        /*0414*/ 	.short	0x0100
        /*0416*/ 	.byte	0x04
	.zero		1


	//   ....[51]....
        /*0418*/ 	.word	0x00000e90
        /*041c*/ 	.word	0x000000ff
        /*0420*/ 	.word	0x000001a0
        /*0424*/ 	.short	0x0100
        /*0426*/ 	.byte	0x04
	.zero		1


	//   ....[52]....
        /*0428*/ 	.word	0x00000ea0
        /*042c*/ 	.word	0x000000ff
        /*0430*/ 	.word	0x00000198
        /*0434*/ 	.short	0x0100
        /*0436*/ 	.byte	0x04
	.zero		1


	//   ....[53]....
        /*0438*/ 	.word	0x00000eb0
        /*043c*/ 	.word	0x000000ff
        /*0440*/ 	.word	0x000001a8
        /*0444*/ 	.short	0x0100
        /*0446*/ 	.byte	0x04
	.zero		1


	//   ....[54]....
        /*0448*/ 	.word	0x000019d0
        /*044c*/ 	.word	0x00000000
        /*0450*/ 	.word	0x000001a0
        /*0454*/ 	.short	0x010a
        /*0456*/ 	.byte	0xff
	.zero		1


	//   ....[55]....
        /*0458*/ 	.word	0x00001a00
        /*045c*/ 	.word	0x00000000
        /*0460*/ 	.word	0x00000190
        /*0464*/ 	.short	0x0101
        /*0466*/ 	.byte	0xff
	.zero		1


	//   ....[56]....
        /*0468*/ 	.word	0x00001ad0
        /*046c*/ 	.word	0x000000ff
        /*0470*/ 	.word	0x00000088
        /*0474*/ 	.short	0x010a
        /*0476*/ 	.byte	0x04
	.zero		1


	//   ....[57]....
        /*0478*/ 	.word	0x00001b50
        /*047c*/ 	.word	0x000000ff
        /*0480*/ 	.word	0x00000088
        /*0484*/ 	.short	0x010a
        /*0486*/ 	.byte	0x21
	.zero		1


	//   ....[58]....
        /*0488*/ 	.word	0x00001ce0
        /*048c*/ 	.word	0x000000ff
        /*0490*/ 	.word	0x00000088
        /*0494*/ 	.short	0x010a
        /*0496*/ 	.byte	0x08
	.zero		1


	//   ....[59]....
        /*0498*/ 	.word	0x00001e00
        /*049c*/ 	.word	0x000000ff
        /*04a0*/ 	.word	0x00000128
        /*04a4*/ 	.short	0x0101
        /*04a6*/ 	.byte	0x06
	.zero		1


	//   ....[60]....
        /*04a8*/ 	.word	0x00001e20
        /*04ac*/ 	.word	0x000000ff
        /*04b0*/ 	.word	0x00000088
        /*04b4*/ 	.short	0x010a
        /*04b6*/ 	.byte	0x04
	.zero		1


	//   ....[61]....
        /*04b8*/ 	.word	0x00001ea0
        /*04bc*/ 	.word	0x000000ff
        /*04c0*/ 	.word	0x00000088
        /*04c4*/ 	.short	0x010a
        /*04c6*/ 	.byte	0x11
	.zero		1


	//   ....[62]....
        /*04c8*/ 	.word	0x00002030
        /*04cc*/ 	.word	0x000000ff
        /*04d0*/ 	.word	0x00000088
        /*04d4*/ 	.short	0x010a
        /*04d6*/ 	.byte	0x07
	.zero		1


	//   ....[63]....
        /*04d8*/ 	.word	0x00002180
        /*04dc*/ 	.word	0x00000003
        /*04e0*/ 	.word	0x00000130
        /*04e4*/ 	.short	0x010a
        /*04e6*/ 	.byte	0xff
	.zero		1


	//   ....[64]....
        /*04e8*/ 	.word	0x000022d0
        /*04ec*/ 	.word	0x00000000
        /*04f0*/ 	.word	0x00000000
        /*04f4*/ 	.short	0x0101
        /*04f6*/ 	.byte	0xff
	.zero		1


	//   ....[65]....
        /*04f8*/ 	.word	0x00002870
        /*04fc*/ 	.word	0x000000ff
        /*0500*/ 	.word	0x00000000
        /*0504*/ 	.short	0x010a
        /*0506*/ 	.byte	0x04
	.zero		1


	//   ....[66]....
        /*0508*/ 	.word	0x00002900
        /*050c*/ 	.word	0x000000ff
        /*0510*/ 	.word	0x00000000
        /*0514*/ 	.short	0x010a
        /*0516*/ 	.byte	0x05
	.zero		1


	//   ....[67]....
        /*0518*/ 	.word	0x00002990
        /*051c*/ 	.word	0x000000ff
        /*0520*/ 	.word	0x00000000
        /*0524*/ 	.short	0x010a
        /*0526*/ 	.byte	0x05
	.zero		1


	//   ....[68]....
        /*0528*/ 	.word	0x00002a20
        /*052c*/ 	.word	0x000000ff
        /*0530*/ 	.word	0x00000000
        /*0534*/ 	.short	0x010a
        /*0536*/ 	.byte	0x05
	.zero		1


	//   ....[69]....
        /*0538*/ 	.word	0x00002ab0
        /*053c*/ 	.word	0x000000ff
        /*0540*/ 	.word	0x00000000
        /*0544*/ 	.short	0x010a
        /*0546*/ 	.byte	0x05
	.zero		1


	//   ....[70]....
        /*0548*/ 	.word	0x00002b40
        /*054c*/ 	.word	0x000000ff
        /*0550*/ 	.word	0x00000000
        /*0554*/ 	.short	0x010a
        /*0556*/ 	.byte	0x05
	.zero		1


	//   ....[71]....
        /*0558*/ 	.word	0x00002bd0
        /*055c*/ 	.word	0x000000ff
        /*0560*/ 	.word	0x00000000
        /*0564*/ 	.short	0x010a
        /*0566*/ 	.byte	0x05
	.zero		1


	//   ....[72]....
        /*0568*/ 	.word	0x00002c60
        /*056c*/ 	.word	0x000000ff
        /*0570*/ 	.word	0x00000000
        /*0574*/ 	.short	0x010a
        /*0576*/ 	.byte	0x05
	.zero		1


	//   ....[73]....
        /*0578*/ 	.word	0x00002cf0
        /*057c*/ 	.word	0x000000ff
        /*0580*/ 	.word	0x00000000
        /*0584*/ 	.short	0x010a
        /*0586*/ 	.byte	0x05
	.zero		1


	//   ....[74]....
        /*0588*/ 	.word	0x00002d80
        /*058c*/ 	.word	0x000000ff
        /*0590*/ 	.word	0x00000000
        /*0594*/ 	.short	0x010a
        /*0596*/ 	.byte	0x05
	.zero		1


	//   ....[75]....
        /*0598*/ 	.word	0x00002e10
        /*059c*/ 	.word	0x000000ff
        /*05a0*/ 	.word	0x00000000
        /*05a4*/ 	.short	0x010a
        /*05a6*/ 	.byte	0x05
	.zero		1


	//   ....[76]....
        /*05a8*/ 	.word	0x00002ea0
        /*05ac*/ 	.word	0x000000ff
        /*05b0*/ 	.word	0x00000000
        /*05b4*/ 	.short	0x010a
        /*05b6*/ 	.byte	0x05
	.zero		1


	//   ....[77]....
        /*05b8*/ 	.word	0x00002f30
        /*05bc*/ 	.word	0x000000ff
        /*05c0*/ 	.word	0x00000000
        /*05c4*/ 	.short	0x010a
        /*05c6*/ 	.byte	0x05
	.zero		1


	//   ....[78]....
        /*05c8*/ 	.word	0x00002fc0
        /*05cc*/ 	.word	0x000000ff
        /*05d0*/ 	.word	0x00000000
        /*05d4*/ 	.short	0x010a
        /*05d6*/ 	.byte	0x05
	.zero		1


	//   ....[79]....
        /*05d8*/ 	.word	0x00003050
        /*05dc*/ 	.word	0x000000ff
        /*05e0*/ 	.word	0x00000000
        /*05e4*/ 	.short	0x010a
        /*05e6*/ 	.byte	0x05
	.zero		1


	//   ....[80]....
        /*05e8*/ 	.word	0x000030e0
        /*05ec*/ 	.word	0x000000ff
        /*05f0*/ 	.word	0x00000000
        /*05f4*/ 	.short	0x010a
        /*05f6*/ 	.byte	0x05
	.zero		1


	//   ....[81]....
        /*05f8*/ 	.word	0x00003180
        /*05fc*/ 	.word	0x00000000
        /*0600*/ 	.word	0x00000000
        /*0604*/ 	.short	0x010a
        /*0606*/ 	.byte	0xff
	.zero		1


	//   ....[82]....
        /*0608*/ 	.word	0x000032a0
        /*060c*/ 	.word	0x00000002
        /*0610*/ 	.word	0x00000190
        /*0614*/ 	.short	0x010a
        /*0616*/ 	.byte	0xff
	.zero		1


	//   ....[83]....
        /*0618*/ 	.word	0x00003310
        /*061c*/ 	.word	0x00000002
        /*0620*/ 	.word	0x00000000
        /*0624*/ 	.short	0x0101
        /*0626*/ 	.byte	0xff
	.zero		1


	//   ....[84]....
        /*0628*/ 	.word	0x00003330
        /*062c*/ 	.word	0x000000ff
        /*0630*/ 	.word	0x00000140
        /*0634*/ 	.short	0x010a
        /*0636*/ 	.byte	0x04
	.zero		1


	//   ....[85]....
        /*0638*/ 	.word	0x00003450
        /*063c*/ 	.word	0x00000002
        /*0640*/ 	.word	0x00000130
        /*0644*/ 	.short	0x010a
        /*0646*/ 	.byte	0xff
	.zero		1


	//   ....[86]....
        /*0648*/ 	.word	0x00003550
        /*064c*/ 	.word	0x00000002
        /*0650*/ 	.word	0x00000000
        /*0654*/ 	.short	0x0101
        /*0656*/ 	.byte	0xff
	.zero		1


	//   ....[87]....
        /*0658*/ 	.word	0x000035e0
        /*065c*/ 	.word	0x000000ff
        /*0660*/ 	.word	0x00000140
        /*0664*/ 	.short	0x0106
        /*0666*/ 	.byte	0x04
	.zero		1


	//   ....[88]....
        /*0668*/ 	.word	0x00003600
        /*066c*/ 	.word	0x000000ff
        /*0670*/ 	.word	0x00000140
        /*0674*/ 	.short	0x010a
        /*0676*/ 	.byte	0x04
	.zero		1


	//   ....[89]....
        /*0678*/ 	.word	0x00003690
        /*067c*/ 	.word	0x000000ff
        /*0680*/ 	.word	0x00000140
        /*0684*/ 	.short	0x0106
        /*0686*/ 	.byte	0x07
	.zero		1


	//   ....[90]....
        /*0688*/ 	.word	0x000036d0
        /*068c*/ 	.word	0x00000000
        /*0690*/ 	.word	0x00000140
        /*0694*/ 	.short	0x010a
        /*0696*/ 	.byte	0xff
	.zero		1


	//   ....[91]....
        /*0698*/ 	.word	0x00003be0
        /*069c*/ 	.word	0x00000000
        /*06a0*/ 	.word	0x00000130
        /*06a4*/ 	.short	0x010a
        /*06a6*/ 	.byte	0xff
	.zero		1


	//   ....[92]....
        /*06a8*/ 	.word	0x00003cf0
        /*06ac*/ 	.word	0x00000003
        /*06b0*/ 	.word	0x00000000
        /*06b4*/ 	.short	0x0101
        /*06b6*/ 	.byte	0xff
	.zero		1


	//   ....[93]....
        /*06b8*/ 	.word	0x00003d00
        /*06bc*/ 	.word	0x000000ff
        /*06c0*/ 	.word	0x00000000
        /*06c4*/ 	.short	0x010a
        /*06c6*/ 	.byte	0x04
	.zero		1


	//   ....[94]....
        /*06c8*/ 	.word	0x00003d20
        /*06cc*/ 	.word	0x000000ff
        /*06d0*/ 	.word	0x00000170
        /*06d4*/ 	.short	0x010a
        /*06d6*/ 	.byte	0x16
	.zero		1


	//   ....[95]....
        /*06d8*/ 	.word	0x00003df0
        /*06dc*/ 	.word	0x000000ff
        /*06e0*/ 	.word	0x00000000
        /*06e4*/ 	.short	0x010a
        /*06e6*/ 	.byte	0x05
	.zero		1


	//   ....[96]....
        /*06e8*/ 	.word	0x00003f30
        /*06ec*/ 	.word	0x000000ff
        /*06f0*/ 	.word	0x00000000
        /*06f4*/ 	.short	0x010a
        /*06f6*/ 	.byte	0x04
	.zero		1


	//   ....[97]....
        /*06f8*/ 	.word	0x00004120
        /*06fc*/ 	.word	0x000000ff
        /*0700*/ 	.word	0x00000000
        /*0704*/ 	.short	0x010a
        /*0706*/ 	.byte	0x04
	.zero		1


	//   ....[98]....
        /*0708*/ 	.word	0x000041b0
        /*070c*/ 	.word	0x000000ff
        /*0710*/ 	.word	0x00000000
        /*0714*/ 	.short	0x010a
        /*0716*/ 	.byte	0x05
	.zero		1


	//   ....[99]....
        /*0718*/ 	.word	0x00004240
        /*071c*/ 	.word	0x000000ff
        /*0720*/ 	.word	0x00000000
        /*0724*/ 	.short	0x010a
        /*0726*/ 	.byte	0x05
	.zero		1


	//   ....[100]....
        /*0728*/ 	.word	0x000042d0
        /*072c*/ 	.word	0x000000ff
        /*0730*/ 	.word	0x00000000
        /*0734*/ 	.short	0x010a
        /*0736*/ 	.byte	0x04
	.zero		1


	//   ....[101]....
        /*0738*/ 	.word	0x00004770
        /*073c*/ 	.word	0x00000007
        /*0740*/ 	.word	0x00000130
        /*0744*/ 	.short	0x010a
        /*0746*/ 	.byte	0xff
	.zero		1


	//   ....[102]....
        /*0748*/ 	.word	0x000048e0
        /*074c*/ 	.word	0x00000000
        /*0750*/ 	.word	0x00000000
        /*0754*/ 	.short	0x0101
        /*0756*/ 	.byte	0xff
	.zero		1


	//   ....[103]....
        /*0758*/ 	.word	0x00004d50
        /*075c*/ 	.word	0x000000ff
        /*0760*/ 	.word	0x00000128
        /*0764*/ 	.short	0x010a
        /*0766*/ 	.byte	0x11
	.zero		1


	//   ....[104]....
        /*0768*/ 	.word	0x00004ed0
        /*076c*/ 	.word	0x000000ff
        /*0770*/ 	.word	0x00000118
        /*0774*/ 	.short	0x010a
        /*0776*/ 	.byte	0x11
	.zero		1


	//   ....[105]....
        /*0778*/ 	.word	0x000050e0
        /*077c*/ 	.word	0x000000ff
        /*0780*/ 	.word	0x00000110
        /*0784*/ 	.short	0x010b
        /*0786*/ 	.byte	0x11
	.zero		1


	//   ....[106]....
        /*0788*/ 	.word	0x000050f0
        /*078c*/ 	.word	0x000000ff
        /*0790*/ 	.word	0x00000000
        /*0794*/ 	.short	0x0101
        /*0796*/ 	.byte	0x30
	.zero		1


	//   ....[107]....
        /*0798*/ 	.word	0x00005130
        /*079c*/ 	.word	0x00000000
        /*07a0*/ 	.word	0x00000118
        /*07a4*/ 	.short	0x010a
        /*07a6*/ 	.byte	0xff
	.zero		1


	//   ....[108]....
        /*07a8*/ 	.word	0x00005480
        /*07ac*/ 	.word	0x00000003
        /*07b0*/ 	.word	0x00000130
        /*07b4*/ 	.short	0x010a
        /*07b6*/ 	.byte	0xff
	.zero		1


	//   ....[109]....
        /*07b8*/ 	.word	0x00005600
        /*07bc*/ 	.word	0x00000000
        /*07c0*/ 	.word	0x00000000
        /*07c4*/ 	.short	0x0101
        /*07c6*/ 	.byte	0xff
	.zero		1


	//   ....[110]....
        /*07c8*/ 	.word	0x000060a0
        /*07cc*/ 	.word	0x000000ff
        /*07d0*/ 	.word	0x00000110
        /*07d4*/ 	.short	0x010a
        /*07d6*/ 	.byte	0x2c
	.zero		1


	//   ....[111]....
        /*07d8*/ 	.word	0x000060b0
        /*07dc*/ 	.word	0x00000016
        /*07e0*/ 	.word	0x00000150
        /*07e4*/ 	.short	0x010a
        /*07e6*/ 	.byte	0xff
	.zero		1


	//   ....[112]....
        /*07e8*/ 	.word	0x00006240
        /*07ec*/ 	.word	0x000000ff
        /*07f0*/ 	.word	0x00000110
        /*07f4*/ 	.short	0x010a
        /*07f6*/ 	.byte	0x2c
	.zero		1


	//   ....[113]....
        /*07f8*/ 	.word	0x00006340
        /*07fc*/ 	.word	0x000000ff
        /*0800*/ 	.word	0x00000000
        /*0804*/ 	.short	0x0101
        /*0806*/ 	.byte	0x04
	.zero		1


	//   ....[114]....
        /*0808*/ 	.word	0x000063a0
        /*080c*/ 	.word	0x00000016
        /*0810*/ 	.word	0x00000150
        /*0814*/ 	.short	0x010a
        /*0816*/ 	.byte	0xff
	.zero		1


	//   ....[115]....
        /*0818*/ 	.word	0x00006800
        /*081c*/ 	.word	0x000000ff
        /*0820*/ 	.word	0x00000000
        /*0824*/ 	.short	0x0101
        /*0826*/ 	.byte	0x04
	.zero		1


	//   ....[116]....
        /*0828*/ 	.word	0x000078f0
        /*082c*/ 	.word	0x00000000
        /*0830*/ 	.word	0x000001a0
        /*0834*/ 	.short	0x010a
        /*0836*/ 	.byte	0xff
	.zero		1


	//   ....[117]....
        /*0838*/ 	.word	0x00007950
        /*083c*/ 	.word	0x00000000
        /*0840*/ 	.word	0x00000088
        /*0844*/ 	.short	0x010a
        /*0846*/ 	.byte	0xff
	.zero		1


	//   ....[118]....
        /*0848*/ 	.word	0x000079b0
        /*084c*/ 	.word	0x00000000
        /*0850*/ 	.word	0x00000088
        /*0854*/ 	.short	0x010a
        /*0856*/ 	.byte	0xff
	.zero		1


	//   ....[119]....
        /*0858*/ 	.word	0x00007a00
        /*085c*/ 	.word	0x00000003
        /*0860*/ 	.word	0x00000130
        /*0864*/ 	.short	0x010a
        /*0866*/ 	.byte	0xff
	.zero		1


	//   ....[120]....
        /*0868*/ 	.word	0x00007a60
        /*086c*/ 	.word	0x00000000
        /*0870*/ 	.word	0x00000000
        /*0874*/ 	.short	0x010a
        /*0876*/ 	.byte	0xff
	.zero		1


	//   ....[121]....
        /*0878*/ 	.word	0x00007ac0
        /*087c*/ 	.word	0x00000000
        /*0880*/ 	.word	0x00000000
        /*0884*/ 	.short	0x010a
        /*0886*/ 	.byte	0xff
	.zero		1


	//   ....[122]....
        /*0888*/ 	.word	0x00007b20
        /*088c*/ 	.word	0x00000000
        /*0890*/ 	.word	0x00000000
        /*0894*/ 	.short	0x010a
        /*0896*/ 	.byte	0xff
	.zero		1


	//   ....[123]....
        /*0898*/ 	.word	0x00007b80
        /*089c*/ 	.word	0x00000000
        /*08a0*/ 	.word	0x00000000
        /*08a4*/ 	.short	0x010a
        /*08a6*/ 	.byte	0xff
	.zero		1


	//   ....[124]....
        /*08a8*/ 	.word	0x00007be0
        /*08ac*/ 	.word	0x00000000
        /*08b0*/ 	.word	0x00000000
        /*08b4*/ 	.short	0x010a
        /*08b6*/ 	.byte	0xff
	.zero		1


	//   ....[125]....
        /*08b8*/ 	.word	0x00007c40
        /*08bc*/ 	.word	0x00000000
        /*08c0*/ 	.word	0x00000000
        /*08c4*/ 	.short	0x010a
        /*08c6*/ 	.byte	0xff
	.zero		1


	//   ....[126]....
        /*08c8*/ 	.word	0x00007ca0
        /*08cc*/ 	.word	0x00000000
        /*08d0*/ 	.word	0x00000000
        /*08d4*/ 	.short	0x010a
        /*08d6*/ 	.byte	0xff
	.zero		1


	//   ....[127]....
        /*08d8*/ 	.word	0x00007d00
        /*08dc*/ 	.word	0x00000000
        /*08e0*/ 	.word	0x00000000
        /*08e4*/ 	.short	0x010a
        /*08e6*/ 	.byte	0xff
	.zero		1


	//   ....[128]....
        /*08e8*/ 	.word	0x00007d60
        /*08ec*/ 	.word	0x00000000
        /*08f0*/ 	.word	0x00000000
        /*08f4*/ 	.short	0x010a
        /*08f6*/ 	.byte	0xff
	.zero		1


	//   ....[129]....
        /*08f8*/ 	.word	0x00007dc0
        /*08fc*/ 	.word	0x00000000
        /*0900*/ 	.word	0x00000000
        /*0904*/ 	.short	0x010a
        /*0906*/ 	.byte	0xff
	.zero		1


	//   ....[130]....
        /*0908*/ 	.word	0x00007e20
        /*090c*/ 	.word	0x00000000
        /*0910*/ 	.word	0x00000000
        /*0914*/ 	.short	0x010a
        /*0916*/ 	.byte	0xff
	.zero		1


	//   ....[131]....
        /*0918*/ 	.word	0x00007e80
        /*091c*/ 	.word	0x00000000
        /*0920*/ 	.word	0x00000000
        /*0924*/ 	.short	0x010a
        /*0926*/ 	.byte	0xff
	.zero		1


	//   ....[132]....
        /*0928*/ 	.word	0x00007ee0
        /*092c*/ 	.word	0x00000000
        /*0930*/ 	.word	0x00000000
        /*0934*/ 	.short	0x010a
        /*0936*/ 	.byte	0xff
	.zero		1


	//   ....[133]....
        /*0938*/ 	.word	0x00007f40
        /*093c*/ 	.word	0x00000000
        /*0940*/ 	.word	0x00000000
        /*0944*/ 	.short	0x010a
        /*0946*/ 	.byte	0xff
	.zero		1


	//   ....[134]....
        /*0948*/ 	.word	0x00007fa0
        /*094c*/ 	.word	0x00000000
        /*0950*/ 	.word	0x00000000
        /*0954*/ 	.short	0x010a
        /*0956*/ 	.byte	0xff
	.zero		1


	//   ....[135]....
        /*0958*/ 	.word	0x00008000
        /*095c*/ 	.word	0x00000000
        /*0960*/ 	.word	0x00000000
        /*0964*/ 	.short	0x010a
        /*0966*/ 	.byte	0xff
	.zero		1


	//   ....[136]....
        /*0968*/ 	.word	0x00008050
        /*096c*/ 	.word	0x00000002
        /*0970*/ 	.word	0x00000190
        /*0974*/ 	.short	0x010a
        /*0976*/ 	.byte	0xff
	.zero		1


	//   ....[137]....
        /*0978*/ 	.word	0x000080b0
        /*097c*/ 	.word	0x00000002
        /*0980*/ 	.word	0x00000140
        /*0984*/ 	.short	0x010a
        /*0986*/ 	.byte	0xff
	.zero		1


	//   ....[138]....
        /*0988*/ 	.word	0x00008100
        /*098c*/ 	.word	0x00000002
        /*0990*/ 	.word	0x00000130
        /*0994*/ 	.short	0x010a
        /*0996*/ 	.byte	0xff
	.zero		1


	//   ....[139]....
        /*0998*/ 	.word	0x00008160
        /*099c*/ 	.word	0x00000000
        /*09a0*/ 	.word	0x00000140
        /*09a4*/ 	.short	0x010a
        /*09a6*/ 	.byte	0xff
	.zero		1


	//   ....[140]....
        /*09a8*/ 	.word	0x000081b0
        /*09ac*/ 	.word	0x00000000
        /*09b0*/ 	.word	0x00000130
        /*09b4*/ 	.short	0x010a
        /*09b6*/ 	.byte	0xff
	.zero		1


	//   ....[141]....
        /*09b8*/ 	.word	0x00008210
        /*09bc*/ 	.word	0x00000002
        /*09c0*/ 	.word	0x00000170
        /*09c4*/ 	.short	0x010a
        /*09c6*/ 	.byte	0xff
	.zero		1


	//   ....[142]....
        /*09c8*/ 	.word	0x00008270
        /*09cc*/ 	.word	0x00000000
        /*09d0*/ 	.word	0x00000000
        /*09d4*/ 	.short	0x010a
        /*09d6*/ 	.byte	0xff
	.zero		1


	//   ....[143]....
        /*09d8*/ 	.word	0x000082d0
        /*09dc*/ 	.word	0x00000000
        /*09e0*/ 	.word	0x00000000
        /*09e4*/ 	.short	0x010a
        /*09e6*/ 	.byte	0xff
	.zero		1


	//   ....[144]....
        /*09e8*/ 	.word	0x00008330
        /*09ec*/ 	.word	0x00000000
        /*09f0*/ 	.word	0x00000000
        /*09f4*/ 	.short	0x010a
        /*09f6*/ 	.byte	0xff
	.zero		1


	//   ....[145]....
        /*09f8*/ 	.word	0x00008390
        /*09fc*/ 	.word	0x00000000
        /*0a00*/ 	.word	0x00000000
        /*0a04*/ 	.short	0x010a
        /*0a06*/ 	.byte	0xff
	.zero		1


	//   ....[146]....
        /*0a08*/ 	.word	0x000083f0
        /*0a0c*/ 	.word	0x00000000
        /*0a10*/ 	.word	0x00000000
        /*0a14*/ 	.short	0x010a
        /*0a16*/ 	.byte	0xff
	.zero		1


	//   ....[147]....
        /*0a18*/ 	.word	0x00008440
        /*0a1c*/ 	.word	0x00000007
        /*0a20*/ 	.word	0x00000130
        /*0a24*/ 	.short	0x010a
        /*0a26*/ 	.byte	0xff
	.zero		1


	//   ....[148]....
        /*0a28*/ 	.word	0x000084a0
        /*0a2c*/ 	.word	0x00000000
        /*0a30*/ 	.word	0x00000128
        /*0a34*/ 	.short	0x010a
        /*0a36*/ 	.byte	0xff
	.zero		1


	//   ....[149]....
        /*0a38*/ 	.word	0x00008500
        /*0a3c*/ 	.word	0x00000000
        /*0a40*/ 	.word	0x00000118
        /*0a44*/ 	.short	0x010a
        /*0a46*/ 	.byte	0xff
	.zero		1


	//   ....[150]....
        /*0a48*/ 	.word	0x00008550
        /*0a4c*/ 	.word	0x00000003
        /*0a50*/ 	.word	0x00000130
        /*0a54*/ 	.short	0x010a
        /*0a56*/ 	.byte	0xff
	.zero		1


	//   ....[151]....
        /*0a58*/ 	.word	0x000085b0
        /*0a5c*/ 	.word	0x00000000
        /*0a60*/ 	.word	0x00000110
        /*0a64*/ 	.short	0x010a
        /*0a66*/ 	.byte	0xff
	.zero		1


	//   ....[152]....
        /*0a68*/ 	.word	0x00008600
        /*0a6c*/ 	.word	0x00000016
        /*0a70*/ 	.word	0x00000150
        /*0a74*/ 	.short	0x010a
        /*0a76*/ 	.byte	0xff
	.zero		1


	//----- nvinfo : EIATTR_NUM_MBARRIERS
	.align		4
.L_47:
        /*0a78*/ 	.byte	0x03, 0x38
        /*0a7a*/ 	.short	0x0036


	//----- nvinfo : EIATTR_EXIT_INSTR_OFFSETS
	.align		4
        /*0a7c*/ 	.byte	0x04, 0x1c
        /*0a7e*/ 	.short	(.L_49 - .L_48)


	//   ....[0]....
.L_48:
        /*0a80*/ 	.word	0x000031b0


	//   ....[1]....
        /*0a84*/ 	.word	0x000036a0


	//   ....[2]....
        /*0a88*/ 	.word	0x00003700


	//   ....[3]....
        /*0a8c*/ 	.word	0x00004530


	//   ....[4]....
        /*0a90*/ 	.word	0x00005160


	//   ....[5]....
        /*0a94*/ 	.word	0x000051a0


	//   ....[6]....
        /*0a98*/ 	.word	0x000078e0


	//----- nvinfo : EIATTR_MAX_THREADS
	.align		4
.L_49:
        /*0a9c*/ 	.byte	0x04, 0x05
        /*0a9e*/ 	.short	(.L_51 - .L_50)
.L_50:
        /*0aa0*/ 	.word	0x00000100
        /*0aa4*/ 	.word	0x00000001
        /*0aa8*/ 	.word	0x00000001


	//----- nvinfo : EIATTR_CRS_STACK_SIZE
	.align		4
.L_51:
        /*0aac*/ 	.byte	0x04, 0x1e
        /*0aae*/ 	.short	(.L_53 - .L_52)
.L_52:
        /*0ab0*/ 	.word	0x00000000


	//----- nvinfo : EIATTR_CBANK_PARAM_SIZE
	.align		4
.L_53:
        /*0ab4*/ 	.byte	0x03, 0x19
        /*0ab6*/ 	.short	0x0800


	//----- nvinfo : EIATTR_PARAM_CBANK
	.align		4
        /*0ab8*/ 	.byte	0x04, 0x0a
        /*0aba*/ 	.short	(.L_55 - .L_54)
	.align		4
.L_54:
        /*0abc*/ 	.word	index@(.nv.constant0._ZN7cutlass13device_kernelINS_4gemm6kernel13GemmUniversalIN4cute5tupleIJiiiiEEENS1_10collective13CollectiveMmaINS1_35MainloopSm100TmaUmmaWarpSpecializedILi17ELi2ELi4ENS5_IJNS4_1CILi1EEENSA_ILi2EEESB_EEEEENS5_IJNSA_ILi128EEENSA_ILi64EEESG_EEEaNS5_IJlSB_lEEEaSI_NS4_8TiledMMAINS4_8MMA_AtomIJNS4_15SM100_MMA_S8_SSIaaiLi128ELi64ELNS4_4UMMA5MajorE0ELSN_0ELNSM_8SaturateE0EEEEEENS4_6LayoutINS5_IJSB_SB_SB_EEENS5_IJNSA_ILi0EEEST_ST_EEEEENS5_IJNS4_10UnderscoreESW_SW_EEEEENS4_23SM90_TMA_LOAD_MULTICASTENS4_14ComposedLayoutINS4_7SwizzleILi2ELi4ELi3EEENS4_18smem_ptr_flag_bitsILi8EEENSR_INS5_IJNSA_ILi8EEESG_EEENS5_IJSG_SB_EEEEEEEvNS4_8identityENS4_13SM90_TMA_LOADES19_vS1A_EENS_8epilogue10collective18CollectiveEpilogueINS1D_23Sm100TmaWarpSpecializedILi1ELi1ELi64ELb0ELb0EEEJSH_NS5_IJNSR_ISF_SB_EENSR_ISG_SB_EEEEEaSI_aSI_NS1D_6fusion15FusionCallbacksIS1H_NS1L_17LinearCombinationIaiaiLNS_15FloatRoundStyleE2EEESH_S1K_JEEENS4_5SM1004TMEM4LOAD26SM100_TMEM_LOAD_32dp32b64xES1B_S19_NS4_39AutoVectorizingCopyWithAssumedAlignmentILi128EEENS4_14SM90_TMA_STOREES19_S1W_S1W_EEEvvEEEEvNT_6ParamsE)
        /*0ac0*/ 	.short	0x0380
        /*0ac2*/ 	.short	0x0800


	//----- nvinfo : EIATTR_SW_WAR
	.align		4
.L_55:
        /*0ac4*/ 	.byte	0x04, 0x36
        /*0ac6*/ 	.short	(.L_57 - .L_56)
.L_56:
        /*0ac8*/ 	.word	0x00000008
.L_57:


//--------------------- .nv.callgraph             --------------------------
	.section	.nv.callgraph,"",@"SHT_CUDA_CALLGRAPH"
	.align	4
	.sectionentsize	8
	.align		4
        /*0000*/ 	.word	0x00000000
	.align		4
        /*0004*/ 	.word	0xffffffff
	.align		4
        /*0008*/ 	.word	index@(_ZN7cutlass13device_kernelINS_4gemm6kernel13GemmUniversalIN4cute5tupleIJiiiiEEENS1_10collective13CollectiveMmaINS1_35MainloopSm100TmaUmmaWarpSpecializedILi17ELi2ELi4ENS5_IJNS4_1CILi1EEENSA_ILi2EEESB_EEEEENS5_IJNSA_ILi128EEENSA_ILi64EEESG_EEEaNS5_IJlSB_lEEEaSI_NS4_8TiledMMAINS4_8MMA_AtomIJNS4_15SM100_MMA_S8_SSIaaiLi128ELi64ELNS4_4UMMA5MajorE0ELSN_0ELNSM_8SaturateE0EEEEEENS4_6LayoutINS5_IJSB_SB_SB_EEENS5_IJNSA_ILi0EEEST_ST_EEEEENS5_IJNS4_10UnderscoreESW_SW_EEEEENS4_23SM90_TMA_LOAD_MULTICASTENS4_14ComposedLayoutINS4_7SwizzleILi2ELi4ELi3EEENS4_18smem_ptr_flag_bitsILi8EEENSR_INS5_IJNSA_ILi8EEESG_EEENS5_IJSG_SB_EEEEEEEvNS4_8identityENS4_13SM90_TMA_LOADES19_vS1A_EENS_8epilogue10collective18CollectiveEpilogueINS1D_23Sm100TmaWarpSpecializedILi1ELi1ELi64ELb0ELb0EEEJSH_NS5_IJNSR_ISF_SB_EENSR_ISG_SB_EEEEEaSI_aSI_NS1D_6fusion15FusionCallbacksIS1H_NS1L_17LinearCombinationIaiaiLNS_15FloatRoundStyleE2EEESH_S1K_JEEENS4_5SM1004TMEM4LOAD26SM100_TMEM_LOAD_32dp32b64xES1B_S19_NS4_39AutoVectorizingCopyWithAssumedAlignmentILi128EEENS4_14SM90_TMA_STOREES19_S1W_S1W_EEEvvEEEEvNT_6ParamsE)
	.align		4
        /*000c*/ 	.word	index@(__assertfail)
	.align		4
        /*0010*/ 	.word	0x00000000
	.align		4
        /*0014*/ 	.word	0xfffffffe
	.align		4
        /*0018*/ 	.word	0x00000000
	.align		4
        /*001c*/ 	.word	0xfffffffd
	.align		4
        /*0020*/ 	.word	0x00000000
	.align		4
        /*0024*/ 	.word	0xfffffffc


//--------------------- .nv.constant4             --------------------------
	.section	.nv.constant4,"a",@progbits
	.align	8
	.align		8
.nv.constant4:
        /*0000*/ 	.dword	__assertfail
	.align		8
        /*0008*/ 	.dword	__unnamed_1
	.align		8
        /*0010*/ 	.dword	__unnamed_2
	.align		8
        /*0018*/ 	.dword	_ZN40_INTERNAL_7f8a1b69_4_k_cu_9551d55b_335544cuda3std3__45__cpo5beginE
	.align		8
        /*0020*/ 	.dword	_ZN40_INTERNAL_7f8a1b69_4_k_cu_9551d55b_335544cuda3std3__45__cpo3endE
	.align		8
        /*0028*/ 	.dword	_ZN40_INTERNAL_7f8a1b69_4_k_cu_9551d55b_335544cuda3std3__45__cpo6cbeginE
	.align		8
        /*0030*/ 	.dword	_ZN40_INTERNAL_7f8a1b69_4_k_cu_9551d55b_335544cuda3std3__45__cpo4cendE
	.align		8
        /*0038*/ 	.dword	_ZN40_INTERNAL_7f8a1b69_4_k_cu_9551d55b_335544cuda3std3__442_GLOBAL__N__7f8a1b69_4_k_cu_9551d55b_335546ignoreE
	.align		8
        /*0040*/ 	.dword	_ZN40_INTERNAL_7f8a1b69_4_k_cu_9551d55b_335544cuda3std3__419piecewise_constructE
	.align		8
        /*0048*/ 	.dword	_ZN40_INTERNAL_7f8a1b69_4_k_cu_9551d55b_335544cuda3std3__48in_placeE
	.align		8
        /*0050*/ 	.dword	_ZN40_INTERNAL_7f8a1b69_4_k_cu_9551d55b_335544cuda3std6ranges3__45__cpo4swapE
	.align		8
        /*0058*/ 	.dword	_ZN40_INTERNAL_7f8a1b69_4_k_cu_9551d55b_335544cuda3std6ranges3__45__cpo9iter_moveE
	.align		8
        /*0060*/ 	.dword	_ZN40_INTERNAL_7f8a1b69_4_k_cu_9551d55b_335544cute7productE
	.align		8
        /*0068*/ 	.dword	_ZN40_INTERNAL_7f8a1b69_4_k_cu_9551d55b_335544cute1_E
	.align		8
        /*0070*/ 	.dword	$str$25
	.align		8
        /*0078*/ 	.dword	$str$26
	.align		8
        /*0080*/ 	.dword	$str$27
	.align		8
        /*0088*/ 	.dword	$str$28


//--------------------- .text._ZN7cutlass13device_kernelINS_4gemm6kernel13GemmUniversalIN4cute5tupleIJiiiiEEENS1_10collective13CollectiveMmaINS1_35MainloopSm100TmaUmmaWarpSpecializedILi17ELi2ELi4ENS5_IJNS4_1CILi1EEENSA_ILi2EEESB_EEEEENS5_IJNSA_ILi128EEENSA_ILi64EEESG_EEEaNS5_IJlSB_lEEEaSI_NS4_8TiledMMAINS4_8MMA_AtomIJNS4_15SM100_MMA_S8_SSIaaiLi128ELi64ELNS4_4UMMA5MajorE0ELSN_0ELNSM_8SaturateE0EEEEEENS4_6LayoutINS5_IJSB_SB_SB_EEENS5_IJNSA_ILi0EEEST_ST_EEEEENS5_IJNS4_10UnderscoreESW_SW_EEEEENS4_23SM90_TMA_LOAD_MULTICASTENS4_14ComposedLayoutINS4_7SwizzleILi2ELi4ELi3EEENS4_18smem_ptr_flag_bitsILi8EEENSR_INS5_IJNSA_ILi8EEESG_EEENS5_IJSG_SB_EEEEEEEvNS4_8identityENS4_13SM90_TMA_LOADES19_vS1A_EENS_8epilogue10collective18CollectiveEpilogueINS1D_23Sm100TmaWarpSpecializedILi1ELi1ELi64ELb0ELb0EEEJSH_NS5_IJNSR_ISF_SB_EENSR_ISG_SB_EEEEEaSI_aSI_NS1D_6fusion15FusionCallbacksIS1H_NS1L_17LinearCombinationIaiaiLNS_15FloatRoundStyleE2EEESH_S1K_JEEENS4_5SM1004TMEM4LOAD26SM100_TMEM_LOAD_32dp32b64xES1B_S19_NS4_39AutoVectorizingCopyWithAssumedAlignmentILi128EEENS4_14SM90_TMA_STOREES19_S1W_S1W_EEEvvEEEEvNT_6ParamsE --------------------------
	.section	.text._ZN7cutlass13device_kernelINS_4gemm6kernel13GemmUniversalIN4cute5tupleIJiiiiEEENS1_10collective13CollectiveMmaINS1_35MainloopSm100TmaUmmaWarpSpecializedILi17ELi2ELi4ENS5_IJNS4_1CILi1EEENSA_ILi2EEESB_EEEEENS5_IJNSA_ILi128EEENSA_ILi64EEESG_EEEaNS5_IJlSB_lEEEaSI_NS4_8TiledMMAINS4_8MMA_AtomIJNS4_15SM100_MMA_S8_SSIaaiLi128ELi64ELNS4_4UMMA5MajorE0ELSN_0ELNSM_8SaturateE0EEEEEENS4_6LayoutINS5_IJSB_SB_SB_EEENS5_IJNSA_ILi0EEEST_ST_EEEEENS5_IJNS4_10UnderscoreESW_SW_EEEEENS4_23SM90_TMA_LOAD_MULTICASTENS4_14ComposedLayoutINS4_7SwizzleILi2ELi4ELi3EEENS4_18smem_ptr_flag_bitsILi8EEENSR_INS5_IJNSA_ILi8EEESG_EEENS5_IJSG_SB_EEEEEEEvNS4_8identityENS4_13SM90_TMA_LOADES19_vS1A_EENS_8epilogue10collective18CollectiveEpilogueINS1D_23Sm100TmaWarpSpecializedILi1ELi1ELi64ELb0ELb0EEEJSH_NS5_IJNSR_ISF_SB_EENSR_ISG_SB_EEEEEaSI_aSI_NS1D_6fusion15FusionCallbacksIS1H_NS1L_17LinearCombinationIaiaiLNS_15FloatRoundStyleE2EEESH_S1K_JEEENS4_5SM1004TMEM4LOAD26SM100_TMEM_LOAD_32dp32b64xES1B_S19_NS4_39AutoVectorizingCopyWithAssumedAlignmentILi128EEENS4_14SM90_TMA_STOREES19_S1W_S1W_EEEvvEEEEvNT_6ParamsE,"ax",@progbits
	.align	128
.text._ZN7cutlass13device_kernelINS_4gemm6kernel13GemmUniversalIN4cute5tupleIJiiiiEEENS1_10collective13CollectiveMmaINS1_35MainloopSm100TmaUmmaWarpSpecializedILi17ELi2ELi4ENS5_IJNS4_1CILi1EEENSA_ILi2EEESB_EEEEENS5_IJNSA_ILi128EEENSA_ILi64EEESG_EEEaNS5_IJlSB_lEEEaSI_NS4_8TiledMMAINS4_8MMA_AtomIJNS4_15SM100_MMA_S8_SSIaaiLi128ELi64ELNS4_4UMMA5MajorE0ELSN_0ELNSM_8SaturateE0EEEEEENS4_6LayoutINS5_IJSB_SB_SB_EEENS5_IJNSA_ILi0EEEST_ST_EEEEENS5_IJNS4_10UnderscoreESW_SW_EEEEENS4_23SM90_TMA_LOAD_MULTICASTENS4_14ComposedLayoutINS4_7SwizzleILi2ELi4ELi3EEENS4_18smem_ptr_flag_bitsILi8EEENSR_INS5_IJNSA_ILi8EEESG_EEENS5_IJSG_SB_EEEEEEEvNS4_8identityENS4_13SM90_TMA_LOADES19_vS1A_EENS_8epilogue10collective18CollectiveEpilogueINS1D_23Sm100TmaWarpSpecializedILi1ELi1ELi64ELb0ELb0EEEJSH_NS5_IJNSR_ISF_SB_EENSR_ISG_SB_EEEEEaSI_aSI_NS1D_6fusion15FusionCallbacksIS1H_NS1L_17LinearCombinationIaiaiLNS_15FloatRoundStyleE2EEESH_S1K_JEEENS4_5SM1004TMEM4LOAD26SM100_TMEM_LOAD_32dp32b64xES1B_S19_NS4_39AutoVectorizingCopyWithAssumedAlignmentILi128EEENS4_14SM90_TMA_STOREES19_S1W_S1W_EEEvvEEEEvNT_6ParamsE:
        .type           _ZN7cutlass13device_kernelINS_4gemm6kernel13GemmUniversalIN4cute5tupleIJiiiiEEENS1_10collective13CollectiveMmaINS1_35MainloopSm100TmaUmmaWarpSpecializedILi17ELi2ELi4ENS5_IJNS4_1CILi1EEENSA_ILi2EEESB_EEEEENS5_IJNSA_ILi128EEENSA_ILi64EEESG_EEEaNS5_IJlSB_lEEEaSI_NS4_8TiledMMAINS4_8MMA_AtomIJNS4_15SM100_MMA_S8_SSIaaiLi128ELi64ELNS4_4UMMA5MajorE0ELSN_0ELNSM_8SaturateE0EEEEEENS4_6LayoutINS5_IJSB_SB_SB_EEENS5_IJNSA_ILi0EEEST_ST_EEEEENS5_IJNS4_10UnderscoreESW_SW_EEEEENS4_23SM90_TMA_LOAD_MULTICASTENS4_14ComposedLayoutINS4_7SwizzleILi2ELi4ELi3EEENS4_18smem_ptr_flag_bitsILi8EEENSR_INS5_IJNSA_ILi8EEESG_EEENS5_IJSG_SB_EEEEEEEvNS4_8identityENS4_13SM90_TMA_LOADES19_vS1A_EENS_8epilogue10collective18CollectiveEpilogueINS1D_23Sm100TmaWarpSpecializedILi1ELi1ELi64ELb0ELb0EEEJSH_NS5_IJNSR_ISF_SB_EENSR_ISG_SB_EEEEEaSI_aSI_NS1D_6fusion15FusionCallbacksIS1H_NS1L_17LinearCombinationIaiaiLNS_15FloatRoundStyleE2EEESH_S1K_JEEENS4_5SM1004TMEM4LOAD26SM100_TMEM_LOAD_32dp32b64xES1B_S19_NS4_39AutoVectorizingCopyWithAssumedAlignmentILi128EEENS4_14SM90_TMA_STOREES19_S1W_S1W_EEEvvEEEEvNT_6ParamsE,@function
        .size           _ZN7cutlass13device_kernelINS_4gemm6kernel13GemmUniversalIN4cute5tupleIJiiiiEEENS1_10collective13CollectiveMmaINS1_35MainloopSm100TmaUmmaWarpSpecializedILi17ELi2ELi4ENS5_IJNS4_1CILi1EEENSA_ILi2EEESB_EEEEENS5_IJNSA_ILi128EEENSA_ILi64EEESG_EEEaNS5_IJlSB_lEEEaSI_NS4_8TiledMMAINS4_8MMA_AtomIJNS4_15SM100_MMA_S8_SSIaaiLi128ELi64ELNS4_4UMMA5MajorE0ELSN_0ELNSM_8SaturateE0EEEEEENS4_6LayoutINS5_IJSB_SB_SB_EEENS5_IJNSA_ILi0EEEST_ST_EEEEENS5_IJNS4_10UnderscoreESW_SW_EEEEENS4_23SM90_TMA_LOAD_MULTICASTENS4_14ComposedLayoutINS4_7SwizzleILi2ELi4ELi3EEENS4_18smem_ptr_flag_bitsILi8EEENSR_INS5_IJNSA_ILi8EEESG_EEENS5_IJSG_SB_EEEEEEEvNS4_8identityENS4_13SM90_TMA_LOADES19_vS1A_EENS_8epilogue10collective18CollectiveEpilogueINS1D_23Sm100TmaWarpSpecializedILi1ELi1ELi64ELb0ELb0EEEJSH_NS5_IJNSR_ISF_SB_EENSR_ISG_SB_EEEEEaSI_aSI_NS1D_6fusion15FusionCallbacksIS1H_NS1L_17LinearCombinationIaiaiLNS_15FloatRoundStyleE2EEESH_S1K_JEEENS4_5SM1004TMEM4LOAD26SM100_TMEM_LOAD_32dp32b64xES1B_S19_NS4_39AutoVectorizingCopyWithAssumedAlignmentILi128EEENS4_14SM90_TMA_STOREES19_S1W_S1W_EEEvvEEEEvNT_6ParamsE,(.L_x_175 - _ZN7cutlass13device_kernelINS_4gemm6kernel13GemmUniversalIN4cute5tupleIJiiiiEEENS1_10collective13CollectiveMmaINS1_35MainloopSm100TmaUmmaWarpSpecializedILi17ELi2ELi4ENS5_IJNS4_1CILi1EEENSA_ILi2EEESB_EEEEENS5_IJNSA_ILi128EEENSA_ILi64EEESG_EEEaNS5_IJlSB_lEEEaSI_NS4_8TiledMMAINS4_8MMA_AtomIJNS4_15SM100_MMA_S8_SSIaaiLi128ELi64ELNS4_4UMMA5MajorE0ELSN_0ELNSM_8SaturateE0EEEEEENS4_6LayoutINS5_IJSB_SB_SB_EEENS5_IJNSA_ILi0EEEST_ST_EEEEENS5_IJNS4_10UnderscoreESW_SW_EEEEENS4_23SM90_TMA_LOAD_MULTICASTENS4_14ComposedLayoutINS4_7SwizzleILi2ELi4ELi3EEENS4_18smem_ptr_flag_bitsILi8EEENSR_INS5_IJNSA_ILi8EEESG_EEENS5_IJSG_SB_EEEEEEEvNS4_8identityENS4_13SM90_TMA_LOADES19_vS1A_EENS_8epilogue10collective18CollectiveEpilogueINS1D_23Sm100TmaWarpSpecializedILi1ELi1ELi64ELb0ELb0EEEJSH_NS5_IJNSR_ISF_SB_EENSR_ISG_SB_EEEEEaSI_aSI_NS1D_6fusion15FusionCallbacksIS1H_NS1L_17LinearCombinationIaiaiLNS_15FloatRoundStyleE2EEESH_S1K_JEEENS4_5SM1004TMEM4LOAD26SM100_TMEM_LOAD_32dp32b64xES1B_S19_NS4_39AutoVectorizingCopyWithAssumedAlignmentILi128EEENS4_14SM90_TMA_STOREES19_S1W_S1W_EEEvvEEEEvNT_6ParamsE)
        .other          _ZN7cutlass13device_kernelINS_4gemm6kernel13GemmUniversalIN4cute5tupleIJiiiiEEENS1_10collective13CollectiveMmaINS1_35MainloopSm100TmaUmmaWarpSpecializedILi17ELi2ELi4ENS5_IJNS4_1CILi1EEENSA_ILi2EEESB_EEEEENS5_IJNSA_ILi128EEENSA_ILi64EEESG_EEEaNS5_IJlSB_lEEEaSI_NS4_8TiledMMAINS4_8MMA_AtomIJNS4_15SM100_MMA_S8_SSIaaiLi128ELi64ELNS4_4UMMA5MajorE0ELSN_0ELNSM_8SaturateE0EEEEEENS4_6LayoutINS5_IJSB_SB_SB_EEENS5_IJNSA_ILi0EEEST_ST_EEEEENS5_IJNS4_10UnderscoreESW_SW_EEEEENS4_23SM90_TMA_LOAD_MULTICASTENS4_14ComposedLayoutINS4_7SwizzleILi2ELi4ELi3EEENS4_18smem_ptr_flag_bitsILi8EEENSR_INS5_IJNSA_ILi8EEESG_EEENS5_IJSG_SB_EEEEEEEvNS4_8identityENS4_13SM90_TMA_LOADES19_vS1A_EENS_8epilogue10collective18CollectiveEpilogueINS1D_23Sm100TmaWarpSpecializedILi1ELi1ELi64ELb0ELb0EEEJSH_NS5_IJNSR_ISF_SB_EENSR_ISG_SB_EEEEEaSI_aSI_NS1D_6fusion15FusionCallbacksIS1H_NS1L_17LinearCombinationIaiaiLNS_15FloatRoundStyleE2EEESH_S1K_JEEENS4_5SM1004TMEM4LOAD26SM100_TMEM_LOAD_32dp32b64xES1B_S19_NS4_39AutoVectorizingCopyWithAssumedAlignmentILi128EEENS4_14SM90_TMA_STOREES19_S1W_S1W_EEEvvEEEEvNT_6ParamsE,@"STO_CUDA_ENTRY STV_DEFAULT"
_ZN7cutlass13device_kernelINS_4gemm6kernel13GemmUniversalIN4cute5tupleIJiiiiEEENS1_10collective13CollectiveMmaINS1_35MainloopSm100TmaUmmaWarpSpecializedILi17ELi2ELi4ENS5_IJNS4_1CILi1EEENSA_ILi2EEESB_EEEEENS5_IJNSA_ILi128EEENSA_ILi64EEESG_EEEaNS5_IJlSB_lEEEaSI_NS4_8TiledMMAINS4_8MMA_AtomIJNS4_15SM100_MMA_S8_SSIaaiLi128ELi64ELNS4_4UMMA5MajorE0ELSN_0ELNSM_8SaturateE0EEEEEENS4_6LayoutINS5_IJSB_SB_SB_EEENS5_IJNSA_ILi0EEEST_ST_EEEEENS5_IJNS4_10UnderscoreESW_SW_EEEEENS4_23SM90_TMA_LOAD_MULTICASTENS4_14ComposedLayoutINS4_7SwizzleILi2ELi4ELi3EEENS4_18smem_ptr_flag_bitsILi8EEENSR_INS5_IJNSA_ILi8EEESG_EEENS5_IJSG_SB_EEEEEEEvNS4_8identityENS4_13SM90_TMA_LOADES19_vS1A_EENS_8epilogue10collective18CollectiveEpilogueINS1D_23Sm100TmaWarpSpecializedILi1ELi1ELi64ELb0ELb0EEEJSH_NS5_IJNSR_ISF_SB_EENSR_ISG_SB_EEEEEaSI_aSI_NS1D_6fusion15FusionCallbacksIS1H_NS1L_17LinearCombinationIaiaiLNS_15FloatRoundStyleE2EEESH_S1K_JEEENS4_5SM1004TMEM4LOAD26SM100_TMEM_LOAD_32dp32b64xES1B_S19_NS4_39AutoVectorizingCopyWithAssumedAlignmentILi128EEENS4_14SM90_TMA_STOREES19_S1W_S1W_EEEvvEEEEvNT_6ParamsE:
[----:B------:R-:W1:Y:S01]  /*0000*/  LDC R1, c[0x0][0x37c] ;  /* 0x0000df00ff017b82 */ /* 0x000e620000000800 */
[----:B------:R-:W2:Y:S01]  /*0010*/  S2R R142, SR_TID.X ;  /* 0x00000000008e7919 */ /* 0x000ea20000002100 */
[----:B------:R-:W3:Y:S01]  /*0020*/  LDCU.64 UR8, c[0x0][0x890] ;  /* 0x00011200ff0877ac */ /* 0x000ee20008000a00 */
[----:B------:R-:W-:Y:S02]  /*0030*/  PRMT R147, RZ, 0x7610, R147 ;  /* 0x00007610ff937816 */ /* 0x000fe40000000093 */
[----:B------:R-:W-:Y:S01]  /*0040*/  ELECT P3, URZ, PT ;  /* 0x0000000000ff782f */ /* 0x000fe20003860000 */
[----:B---3--:R-:W-:-:S04]  /*0050*/  UISETP.NE.U32.AND UP0, UPT, UR8, URZ, UPT ;  /* 0x000000ff0800728c */ /* 0x008fc8000bf05070 */
[----:B------:R-:W-:Y:S01]  /*0060*/  UISETP.NE.AND.EX UP0, UPT, UR9, URZ, UPT, UP0 ;  /* 0x000000ff0900728c */ /* 0x000fe2000bf05300 */
[----:B--2---:R-:W-:-:S05]  /*0070*/  SHF.R.U32.HI R148, RZ, 0x5, R142 ;  /* 0x00000005ff947819 */ /* 0x004fca000001168e */
[----:B------:R-:W2:Y:S02]  /*0080*/  SHFL.IDX PT, R0, R148, RZ, 0x1f ;  /* 0x00001fff94007589 */ /* 0x000ea400000e0000 */
[----:B--2---:R-:W-:Y:S01]  /*0090*/  R2UR UR22, R0 ;  /* 0x00000000001672ca */ /* 0x004fe200000e0000 */
[----:B-1----:R-:W-:-:S14]  /*00a0*/  BRA.U UP0, `(.L_x_0) ;  /* 0x0000000100307547 */ /* 0x002fdc000b800000 */
[----:B------:R-:W1:Y:S02]  /*00b0*/  LDCU.64 UR4, c[0x0][0x888] ;  /* 0x00011100ff0477ac */ /* 0x000e640008000a00 */
[----:B-1----:R-:W-:-:S04]  /*00c0*/  UISETP.NE.U32.AND UP0, UPT, UR4, URZ, UPT ;  /* 0x000000ff0400728c */ /* 0x002fc8000bf05070 */
[----:B------:R-:W-:-:S09]  /*00d0*/  UISETP.NE.AND.EX UP0, UPT, UR5, URZ, UPT, UP0 ;  /* 0x000000ff0500728c */ /* 0x000fd2000bf05300 */
[----:B------:R-:W-:Y:S05]  /*00e0*/  BRA.U !UP0, `(.L_x_1) ;  /* 0x0000000108147547 */ /* 0x000fea000b800000 */
[----:B------:R-:W1:Y:S01]  /*00f0*/  LDC.64 R2, c[0x0][0x888] ;  /* 0x00022200ff027b82 */ /* 0x000e620000000a00 */
[----:B------:R-:W1:Y:S02]  /*0100*/  LDCU.64 UR4, c[0x0][0x358] ;  /* 0x00006b00ff0477ac */ /* 0x000e640008000a00 */
[----:B-1----:R1:W5:Y:S01]  /*0110*/  LDG.E R71, desc[UR4][R2.64] ;  /* 0x0000000402477981 */ /* 0x002362000c1e1900 */
[----:B------:R-:W-:Y:S01]  /*0120*/  HFMA2 R147, -RZ, RZ, 0, 5.9604644775390625e-08 ;  /* 0x00000001ff937431 */ /* 0x000fe200000001ff */
[----:B------:R-:W-:Y:S05]  /*0130*/  BRA `(.L_x_0) ;  /* 0x00000000000c7947 */ /* 0x000fea0003800000 */
.L_x_1:
[----:B------:R-:W1:Y:S01]  /*0140*/  LDCU UR4, c[0x0][0x880] ;  /* 0x00011000ff0477ac */ /* 0x000e620008000800 */
[----:B------:R-:W-:Y:S01]  /*0150*/  HFMA2 R147, -RZ, RZ, 0, 5.9604644775390625e-08 ;  /* 0x00000001ff937431 */ /* 0x000fe200000001ff */
[----:B-1----:R-:W-:-:S07]  /*0160*/  MOV R71, UR4 ;  /* 0x0000000400477c02 */ /* 0x002fce0008000f00 */
.L_x_0:
[----:B------:R-:W2:Y:S02]  /*0170*/  LDCU.64 UR4, c[0x0][0x8b0] ;  /* 0x00011600ff0477ac */ /* 0x000ea40008000a00 */
[----:B--2---:R-:W-:-:S04]  /*0180*/  UISETP.NE.U32.AND UP0, UPT, UR4, URZ, UPT ;  /* 0x000000ff0400728c */ /* 0x004fc8000bf05070 */
[----:B------:R-:W-:-:S09]  /*0190*/  UISETP.NE.AND.EX UP0, UPT, UR5, URZ, UPT, UP0 ;  /* 0x000000ff0500728c */ /* 0x000fd2000bf05300 */
[----:B------:R-:W-:Y:S05]  /*01a0*/  BRA.U UP0, `(.L_x_2) ;  /* 0x0000000100287547 */ /* 0x000fea000b800000 */
[----:B------:R-:W2:Y:S02]  /*01b0*/  LDCU.64 UR4, c[0x0][0x8a8] ;  /* 0x00011500ff0477ac */ /* 0x000ea40008000a00 */
[----:B--2---:R-:W-:-:S04]  /*01c0*/  UISETP.NE.U32.AND UP0, UPT, UR4, URZ, UPT ;  /* 0x000000ff0400728c */ /* 0x004fc8000bf05070 */
[----:B------:R-:W-:-:S09]  /*01d0*/  UISETP.NE.AND.EX UP0, UPT, UR5, URZ, UPT, UP0 ;  /* 0x000000ff0500728c */ /* 0x000fd2000bf05300 */
[----:B------:R-:W-:Y:S05]  /*01e0*/  BRA.U !UP0, `(.L_x_3) ;  /* 0x0000000108107547 */ /* 0x000fea000b800000 */
[----:B-1----:R-:W1:Y:S01]  /*01f0*/  LDC.64 R2, c[0x0][0x8a8] ;  /* 0x00022a00ff027b82 */ /* 0x002e620000000a00 */
[----:B------:R-:W1:Y:S02]  /*0200*/  LDCU.64 UR4, c[0x0][0x358] ;  /* 0x00006b00ff0477ac */ /* 0x000e640008000a00 */
[----:B-1----:R2:W5:Y:S01]  /*0210*/  LDG.E R70, desc[UR4][R2.64] ;  /* 0x0000000402467981 */ /* 0x002562000c1e1900 */
[----:B------:R-:W-:Y:S05]  /*0220*/  BRA `(.L_x_2) ;  /* 0x0000000000087947 */ /* 0x000fea0003800000 */
.L_x_3:
[----:B------:R-:W2:Y:S02]  /*0230*/  LDCU UR4, c[0x0][0x8a0] ;  /* 0x00011400ff0477ac */ /* 0x000ea40008000800 */
[----:B--2---:R-:W-:Y:S02]  /*0240*/  MOV R70, UR4 ;  /* 0x0000000400467c02 */ /* 0x004fe40008000f00 */
.L_x_2:
[----:B------:R-:W-:Y:S01]  /*0250*/  IMAD.U32 R0, RZ, RZ, UR22 ;  /* 0x00000016ff007e24 */ /* 0x000fe2000f8e00ff */
[----:B------:R-:W-:Y:S04]  /*0260*/  BSSY.RECONVERGENT B0, `(.L_x_4) ;  /* 0x000000c000007945 */ /* 0x000fe80003800200 */
[C---:B------:R-:W-:Y:S02]  /*0270*/  ISETP.NE.OR P1, PT, R0.reuse, 0x1, !P3 ;  /* 0x000000010000780c */ /* 0x040fe40005f25670 */
[----:B------:R-:W-:-:S11]  /*0280*/  ISETP.NE.OR P0, PT, R0, 0x3, !P3 ;  /* 0x000000030000780c */ /* 0x000fd60005f05670 */
[----:B------:R-:W-:Y:S05]  /*0290*/  @P1 BRA `(.L_x_5) ;  /* 0x0000000000201947 */ /* 0x000fea0003800000 */
[----:B------:R-:W3:Y:S02]  /*02a0*/  LDCU.64 UR4, c[0x0][0x348] ;  /* 0x00006900ff0477ac */ /* 0x000ee40008000a00 */
[----:B---3--:R-:W-:Y:S02]  /*02b0*/  UIADD3 UR6, UP1, UPT, UR4, 0x80, URZ ;  /* 0x0000008004067890 */ /* 0x008fe4000ff3e0ff */
[----:B------:R-:W-:Y:S02]  /*02c0*/  UIADD3 UR4, UP0, UPT, UR4, 0x180, URZ ;  /* 0x0000018004047890 */ /* 0x000fe4000ff1e0ff */
[----:B------:R-:W-:Y:S02]  /*02d0*/  UIADD3.X UR7, UPT, UPT, URZ, UR5, URZ, UP1, !UPT ;  /* 0x00000005ff077290 */ /* 0x000fe40008ffe4ff */
[----:B------:R-:W-:-:S07]  /*02e0*/  UIADD3.X UR5, UPT, UPT, URZ, UR5, URZ, UP0, !UPT ;  /* 0x00000005ff057290 */ /* 0x000fce00087fe4ff */
[----:B------:R3:W-:Y:S02]  /*02f0*/  UTMACCTL.PF [UR6] ;  /* 0x00000000060079b9 */ /* 0x0007e40008040000 */
[----:B------:R3:W-:Y:S02]  /*0300*/  UTMACCTL.PF [UR4] ;  /* 0x00000000040079b9 */ /* 0x0007e40008040000 */
[----:B---3--:R-:W-:Y:S01]  /*0310*/  NOP ;  /* 0x0000000000007918 */ /* 0x008fe20000000000 */
.L_x_5:
[----:B------:R-:W-:Y:S05]  /*0320*/  BSYNC.RECONVERGENT B0 ;  /* 0x0000000000007941 */ /* 0x000fea0003800200 */
.L_x_4:
[----:B------:R-:W-:Y:S04]  /*0330*/  BSSY.RECONVERGENT B0, `(.L_x_6) ;  /* 0x000000a000007945 */ /* 0x000fe80003800200 */
        /* <DEDUP_REMOVED lines=9> */
.L_x_7:
[----:B------:R-:W-:Y:S05]  /*03d0*/  BSYNC.RECONVERGENT B0 ;  /* 0x0000000000007941 */ /* 0x000fea0003800200 */
.L_x_6:
[----:B------:R-:W3:Y:S01]  /*03e0*/  LDCU.64 UR4, c[0x0][0x888] ;  /* 0x00011100ff0477ac */ /* 0x000ee20008000a00 */
[----:B------:R-:W-:Y:S02]  /*03f0*/  UISETP.EQ.U32.AND UP1, UPT, UR8, URZ, UPT ;  /* 0x000000ff0800728c */ /* 0x000fe4000bf22070 */
[----:B------:R-:W-:Y:S02]  /*0400*/  UPLOP3.LUT UP3, UPT, UPT, UPT, UPT, 0x80, 0x8 ;  /* 0x000000000008789c */ /* 0x000fe40003f6f070 */
[----:B---3--:R-:W-:-:S04]  /*0410*/  UISETP.NE.U32.AND UP0, UPT, UR4, URZ, UPT ;  /* 0x000000ff0400728c */ /* 0x008fc8000bf05070 */
[----:B------:R-:W-:-:S04]  /*0420*/  UISETP.NE.AND.EX UP0, UPT, UR5, URZ, UPT, UP0 ;  /* 0x000000ff0500728c */ /* 0x000fc8000bf05300 */
[----:B------:R-:W-:-:S04]  /*0430*/  UISETP.EQ.OR.EX UP2, UPT, UR9, URZ, !UP0, UP1 ;  /* 0x000000ff0900728c */ /* 0x000fc8000c742710 */
[----:B------:R-:W-:-:S05]  /*0440*/  UP2UR UR61, UPR, URZ, 0x4 ;  /* 0x00000004ff3d7883 */ /* 0x000fca0008000000 */
[----:B------:R-:W-:Y:S07]  /*0450*/  BRA.U !UP2, `(.L_x_8) ;  /* 0x000000010a207547 */ /* 0x000fee000b800000 */
[----:B-----5:R-:W-:Y:S01]  /*0460*/  R2UR UR5, R71 ;  /* 0x00000000470572ca */ /* 0x020fe200000e0000 */
[----:B------:R-:W-:Y:S02]  /*0470*/  UISETP.NE.U32.AND UP1, UPT, UR8, URZ, UPT ;  /* 0x000000ff0800728c */ /* 0x000fe4000bf25070 */
[----:B------:R-:W-:Y:S02]  /*0480*/  USEL UR4, URZ, 0xffffffff, UP0 ;  /* 0xffffffffff047887 */ /* 0x000fe40008000000 */
[----:B------:R-:W-:-:S08]  /*0490*/  UISETP.NE.AND.EX UP1, UPT, UR9, URZ, UPT, UP1 ;  /* 0x000000ff0900728c */ /* 0x000fd0000bf25310 */
[----:B------:R-:W-:-:S04]  /*04a0*/  UISETP.NE.AND UP0, UPT, UR5, URZ, UPT ;  /* 0x000000ff0500728c */ /* 0x000fc8000bf05270 */
[----:B------:R-:W-:-:S04]  /*04b0*/  @!UP1 USEL UR4, URZ, 0xffffffff, UP0 ;  /* 0xffffffffff049887 */ /* 0x000fc80008000000 */
[----:B------:R-:W-:-:S04]  /*04c0*/  ULOP3.LUT UR4, UR4, 0x1, URZ, 0xc0, !UPT ;  /* 0x0000000104047892 */ /* 0x000fc8000f8ec0ff */
[----:B------:R-:W-:-:S11]  /*04d0*/  UISETP.NE.U32.AND UP3, UPT, UR4, 0x1, UPT ;  /* 0x000000010400788c */ /* 0x000fd6000bf65070 */
.L_x_8:
[----:B-12---:R-:W1:Y:S01]  /*04e0*/  SHFL.IDX PT, R2, R148, RZ, 0x1f ;  /* 0x00001fff94027589 */ /* 0x006e6200000e0000 */
[----:B------:R-:W-:-:S04]  /*04f0*/  UISETP.NE.AND UP0, UPT, UR22, 0x2, UPT ;  /* 0x000000021600788c */ /* 0x000fc8000bf05270 */
[----:B------:R-:W-:Y:S01]  /*0500*/  USEL UR34, URZ, 0x1, UP0 ;  /* 0x00000001ff227887 */ /* 0x000fe20008000000 */
[----:B-1----:R-:W-:-:S13]  /*0510*/  ISETP.NE.AND P0, PT, R2, RZ, PT ;  /* 0x000000ff0200720c */ /* 0x002fda0003f05270 */
[----:B------:R-:W-:Y:S05]  /*0520*/  @P0 BRA `(.L_x_9) ;  /* 0x0000000000cc0947 */ /* 0x000fea0003800000 */
[----:B------:R-:W-:Y:S01]  /*0530*/  ELECT P0, URZ, PT ;  /* 0x0000000000ff782f */ /* 0x000fe20003800000 */
[----:B------:R-:W-:-:S12]  /*0540*/  BSSY.RECONVERGENT B0, `(.L_x_9) ;  /* 0x0000031000007945 */ /* 0x000fd80003800200 */
[----:B------:R-:W-:Y:S05]  /*0550*/  @!P0 BRA `(.L_x_10) ;  /* 0x0000000000bc8947 */ /* 0x000fea0003800000 */
[----:B------:R-:W1:Y:S01]  /*0560*/  S2UR UR4, SR_CgaCtaId ;  /* 0x00000000000479c3 */ /* 0x000e620000008800 */
[----:B------:R-:W-:Y:S01]  /*0570*/  UMOV UR5, 0x400 ;  /* 0x0000040000057882 */ /* 0x000fe20000000000 */
[----:B------:R-:W-:Y:S01]  /*0580*/  UMOV UR8, 0x1 ;  /* 0x0000000100087882 */ /* 0x000fe20000000000 */
[----:B------:R-:W-:Y:S01]  /*0590*/  UMOV UR6, 0x2 ;  /* 0x0000000200067882 */ /* 0x000fe20000000000 */
[----:B------:R-:W-:-:S04]  /*05a0*/  UIADD3 UR8, UPT, UPT, -UR8, 0x100000, URZ ;  /* 0x0010000008087890 */ /* 0x000fc8000fffe1ff */
[----:B------:R-:W-:Y:S02]  /*05b0*/  USHF.L.U32 UR9, UR8, 0xb, URZ ;  /* 0x0000000b08097899 */ /* 0x000fe400080006ff */
[----:B------:R-:W-:Y:S02]  /*05c0*/  USHF.L.U32 UR8, UR8, 0x1, URZ ;  /* 0x0000000108087899 */ /* 0x000fe400080006ff */
[----:B------:R-:W-:-:S04]  /*05d0*/  UIADD3 UR6, UPT, UPT, -UR6, 0x100000, URZ ;  /* 0x0010000006067890 */ /* 0x000fc8000fffe1ff */
[----:B------:R-:W-:Y:S02]  /*05e0*/  USHF.L.U32 UR7, UR6, 0xb, URZ ;  /* 0x0000000b06077899 */ /* 0x000fe400080006ff */
[----:B------:R-:W-:Y:S02]  /*05f0*/  USHF.L.U32 UR6, UR6, 0x1, URZ ;  /* 0x0000000106067899 */ /* 0x000fe400080006ff */
[----:B-1----:R-:W-:Y:S01]  /*0600*/  ULEA UR4, UR4, UR5, 0x18 ;  /* 0x0000000504047291 */ /* 0x002fe2000f8ec0ff */
[----:B------:R-:W1:Y:S11]  /*0610*/  FENCE.VIEW.ASYNC.S ;  /* 0x00000000000073c6 */ /* 0x000e760000000000 */
[----:B-1----:R1:W2:Y:S01]  /*0620*/  SYNCS.EXCH.64 URZ, [UR4], UR8 ;  /* 0x0000000804ff75b2 */ /* 0x0022a20008000100 */
[----:B------:R1:W3:Y:S01]  /*0630*/  SYNCS.EXCH.64 URZ, [UR4+0x88], UR6 ;  /* 0x0000880604ff75b2 */ /* 0x0002e20008000100 */
[----:B------:R1:W4:Y:S01]  /*0640*/  SYNCS.EXCH.64 URZ, [UR4+0x8], UR8 ;  /* 0x0000080804ff75b2 */ /* 0x0003220008000100 */
[----:B------:R1:W1:Y:S01]  /*0650*/  SYNCS.EXCH.64 URZ, [UR4+0x90], UR6 ;  /* 0x0000900604ff75b2 */ /* 0x0002620008000100 */
        /* <DEDUP_REMOVED lines=30> */
[----:B--234-:R-:W-:Y:S01]  /*0840*/  NOP ;  /* 0x0000000000007918 */ /* 0x01cfe20000000000 */
.L_x_10:
[----:B-1----:R-:W-:Y:S05]  /*0850*/  BSYNC.RECONVERGENT B0 ;  /* 0x0000000000007941 */ /* 0x002fea0003800200 */
.L_x_9:
[----:B------:R-:W1:Y:S01]  /*0860*/  SHFL.IDX PT, R2, R148, RZ, 0x1f ;  /* 0x00001fff94027589 */ /* 0x000e6200000e0000 */
[----:B------:R-:W-:Y:S01]  /*0870*/  NOP ;  /* 0x0000000000007918 */ /* 0x000fe20000000000 */
[----:B-1----:R-:W-:-:S13]  /*0880*/  ISETP.NE.AND P0, PT, R2, 0x1, PT ;  /* 0x000000010200780c */ /* 0x002fda0003f05270 */
[----:B------:R-:W-:Y:S05]  /*0890*/  @P0 BRA `(.L_x_11) ;  /* 0x0000000000400947 */ /* 0x000fea0003800000 */
        /* <DEDUP_REMOVED lines=9> */
[----:B------:R-:W-:Y:S01]  /*0930*/  USHF.L.U32 UR6, UR6, 0x1, URZ ;  /* 0x0000000106067899 */ /* 0x000fe200080006ff */
[----:B------:R-:W-:Y:S01]  /*0940*/  ELECT P0, URZ, PT ;  /* 0x0000000000ff782f */ /* 0x000fe20003800000 */
[----:B-1----:R-:W-:Y:S01]  /*0950*/  ULEA UR4, UR4, UR5, 0x18 ;  /* 0x0000000504047291 */ /* 0x002fe2000f8ec0ff */
[----:B------:R-:W1:Y:S11]  /*0960*/  FENCE.VIEW.ASYNC.S ;  /* 0x00000000000073c6 */ /* 0x000e760000000000 */
[----:B-1----:R1:W2:Y:S01]  /*0970*/  SYNCS.EXCH.64 URZ, [UR4+0x110], UR8 ;  /* 0x0001100804ff75b2 */ /* 0x0022a20008000100 */
[----:B------:R1:W3:Y:S01]  /*0980*/  SYNCS.EXCH.64 URZ, [UR4+0x118], UR6 ;  /* 0x0001180604ff75b2 */ /* 0x0002e20008000100 */
[----:B------:R-:W-:Y:S01]  /*0990*/  NOP ;  /* 0x0000000000007918 */ /* 0x000fe20000000000 */
.L_x_11:
[----:B------:R-:W4:Y:S01]  /*09a0*/  SHFL.IDX PT, R2, R148, RZ, 0x1f ;  /* 0x00001fff94027589 */ /* 0x000f2200000e0000 */
[----:B------:R-:W-:Y:S01]  /*09b0*/  NOP ;  /* 0x0000000000007918 */ /* 0x000fe20000000000 */
[----:B----4-:R-:W-:-:S13]  /*09c0*/  ISETP.NE.AND P0, PT, R2, 0x3, PT ;  /* 0x000000030200780c */ /* 0x010fda0003f05270 */
[----:B------:R-:W-:Y:S05]  /*09d0*/  @P0 BRA `(.L_x_12) ;  /* 0x0000000000300947 */ /* 0x000fea0003800000 */
[----:B-1----:R-:W1:Y:S01]  /*09e0*/  S2UR UR6, SR_CgaCtaId ;  /* 0x00000000000679c3 */ /* 0x002e620000008800 */
[----:B------:R-:W-:Y:S01]  /*09f0*/  UMOV UR4, 0x400 ;  /* 0x0000040000047882 */ /* 0x000fe20000000000 */
[----:B------:R-:W-:Y:S01]  /*0a00*/  UMOV UR5, 0x20 ;  /* 0x0000002000057882 */ /* 0x000fe20000000000 */
[----:B------:R-:W-:Y:S01]  /*0a10*/  ELECT P0, URZ, PT ;  /* 0x0000000000ff782f */ /* 0x000fe20003800000 */
[----:B-1----:R-:W-:Y:S02]  /*0a20*/  ULEA UR6, UR6, UR4, 0x18 ;  /* 0x0000000406067291 */ /* 0x002fe4000f8ec0ff */
[----:B------:R-:W-:-:S04]  /*0a30*/  UIADD3 UR4, UPT, UPT, -UR5, 0x100000, URZ ;  /* 0x0010000005047890 */ /* 0x000fc8000fffe1ff */
[----:B------:R-:W-:Y:S02]  /*0a40*/  USHF.L.U32 UR5, UR4, 0xb, URZ ;  /* 0x0000000b04057899 */ /* 0x000fe400080006ff */
[----:B------:R-:W-:Y:S01]  /*0a50*/  USHF.L.U32 UR4, UR4, 0x1, URZ ;  /* 0x0000000104047899 */ /* 0x000fe200080006ff */
[----:B------:R-:W1:Y:S11]  /*0a60*/  FENCE.VIEW.ASYNC.S ;  /* 0x00000000000073c6 */ /* 0x000e760000000000 */
[----:B-1----:R4:W1:Y:S01]  /*0a70*/  SYNCS.EXCH.64 URZ, [UR6+0x120], UR4 ;  /* 0x0001200406ff75b2 */ /* 0x0028620008000100 */
[----:B------:R4:W1:Y:S02]  /*0a80*/  SYNCS.EXCH.64 URZ, [UR6+0x128], UR4 ;  /* 0x0001280406ff75b2 */ /* 0x0008640008000100 */
[----:B----4-:R-:W-:Y:S01]  /*0a90*/  NOP ;  /* 0x0000000000007918 */ /* 0x010fe20000000000 */
.L_x_12:
[----:B------:R-:W4:Y:S01]  /*0aa0*/  SHFL.IDX PT, R2, R148, RZ, 0x1f ;  /* 0x00001fff94027589 */ /* 0x000f2200000e0000 */
[----:B------:R-:W-:Y:S01]  /*0ab0*/  NOP ;  /* 0x0000000000007918 */ /* 0x000fe20000000000 */
[----:B----4-:R-:W-:-:S13]  /*0ac0*/  ISETP.NE.AND P0, PT, R2, 0x4, PT ;  /* 0x000000040200780c */ /* 0x010fda0003f05270 */
[----:B------:R-:W-:Y:S05]  /*0ad0*/  @P0 BRA `(.L_x_13) ;  /* 0x00000000004c0947 */ /* 0x000fea0003800000 */
[----:B-1----:R-:W1:Y:S01]  /*0ae0*/  S2UR UR6, SR_CgaCtaId ;  /* 0x00000000000679c3 */ /* 0x002e620000008800 */
[----:B------:R-:W-:Y:S01]  /*0af0*/  UMOV UR4, 0x1e0 ;  /* 0x000001e000047882 */ /* 0x000fe20000000000 */
[----:B------:R-:W-:Y:S01]  /*0b00*/  UMOV UR5, 0x400 ;  /* 0x0000040000057882 */ /* 0x000fe20000000000 */
[----:B------:R-:W-:Y:S01]  /*0b10*/  USEL UR4, UR4, 0x1a0, UP3 ;  /* 0x000001a004047887 */ /* 0x000fe20009800000 */
[----:B------:R-:W-:Y:S01]  /*0b20*/  UMOV UR8, 0x1 ;  /* 0x0000000100087882 */ /* 0x000fe20000000000 */
[----:B------:R-:W-:Y:S01]  /*0b30*/  ELECT P0, URZ, PT ;  /* 0x0000000000ff782f */ /* 0x000fe20003800000 */
[----:B------:R-:W-:-:S04]  /*0b40*/  UIADD3 UR8, UPT, UPT, -UR8, 0x100000, URZ ;  /* 0x0010000008087890 */ /* 0x000fc8000fffe1ff */
[----:B------:R-:W-:Y:S02]  /*0b50*/  USHF.L.U32 UR9, UR8, 0xb, URZ ;  /* 0x0000000b08097899 */ /* 0x000fe400080006ff */
[----:B------:R-:W-:Y:S02]  /*0b60*/  USHF.L.U32 UR8, UR8, 0x1, URZ ;  /* 0x0000000108087899 */ /* 0x000fe400080006ff */
[----:B-1----:R-:W-:Y:S02]  /*0b70*/  ULEA UR6, UR6, UR5, 0x18 ;  /* 0x0000000506067291 */ /* 0x002fe4000f8ec0ff */
[----:B------:R-:W-:-:S04]  /*0b80*/  UIADD3 UR4, UPT, UPT, -UR4, 0x100000, URZ ;  /* 0x0010000004047890 */ /* 0x000fc8000fffe1ff */
[----:B------:R-:W-:Y:S02]  /*0b90*/  USHF.L.U32 UR5, UR4, 0xb, URZ ;  /* 0x0000000b04057899 */ /* 0x000fe400080006ff */
[----:B------:R-:W-:Y:S01]  /*0ba0*/  USHF.L.U32 UR4, UR4, 0x1, URZ ;  /* 0x0000000104047899 */ /* 0x000fe200080006ff */
[----:B------:R-:W1:Y:S03]  /*0bb0*/  FENCE.VIEW.ASYNC.S ;  /* 0x00000000000073c6 */ /* 0x000e660000000000 */
[----:B-1----:R4:W1:Y:S08]  /*0bc0*/  SYNCS.EXCH.64 URZ, [UR6+0x130], UR8 ;  /* 0x0001300806ff75b2 */ /* 0x0028700008000100 */
[----:B------:R4:W1:Y:S01]  /*0bd0*/  SYNCS.EXCH.64 URZ, [UR6+0x140], UR4 ;  /* 0x0001400406ff75b2 */ /* 0x0008620008000100 */
[----:B------:R4:W1:Y:S01]  /*0be0*/  SYNCS.EXCH.64 URZ, [UR6+0x138], UR8 ;  /* 0x0001380806ff75b2 */ /* 0x0008620008000100 */
[----:B------:R4:W1:Y:S02]  /*0bf0*/  SYNCS.EXCH.64 URZ, [UR6+0x148], UR4 ;  /* 0x0001480406ff75b2 */ /* 0x0008640008000100 */
[----:B----4-:R-:W-:Y:S01]  /*0c00*/  NOP ;  /* 0x0000000000007918 */ /* 0x010fe20000000000 */
.L_x_13:
[----:B------:R-:W4:Y:S01]  /*0c10*/  SHFL.IDX PT, R2, R148, RZ, 0x1f ;  /* 0x00001fff94027589 */ /* 0x000f2200000e0000 */
[----:B------:R-:W-:Y:S01]  /*0c20*/  NOP ;  /* 0x0000000000007918 */ /* 0x000fe20000000000 */
[----:B----4-:R-:W-:-:S13]  /*0c30*/  ISETP.NE.AND P0, PT, R2, 0x5, PT ;  /* 0x000000050200780c */ /* 0x010fda0003f05270 */
[----:B------:R-:W-:Y:S05]  /*0c40*/  @P0 BRA `(.L_x_14) ;  /* 0x0000000000580947 */ /* 0x000fea0003800000 */
[----:B-1----:R-:W1:Y:S01]  /*0c50*/  S2UR UR4, SR_CgaCtaId ;  /* 0x00000000000479c3 */ /* 0x002e620000008800 */
        /* <DEDUP_REMOVED lines=12> */
[----:B-1----:R4:W1:Y:S01]  /*0d20*/  SYNCS.EXCH.64 URZ, [UR4+0x150], UR8 ;  /* 0x0001500804ff75b2 */ /* 0x0028620008000100 */
[----:B------:R4:W1:Y:S01]  /*0d30*/  SYNCS.EXCH.64 URZ, [UR4+0x170], UR6 ;  /* 0x0001700604ff75b2 */ /* 0x0008620008000100 */
[----:B------:R4:W1:Y:S01]  /*0d40*/  SYNCS.EXCH.64 URZ, [UR4+0x158], UR8 ;  /* 0x0001580804ff75b2 */ /* 0x0008620008000100 */
[----:B------:R4:W1:Y:S01]  /*0d50*/  SYNCS.EXCH.64 URZ, [UR4+0x178], UR6 ;  /* 0x0001780604ff75b2 */ /* 0x0008620008000100 */
[----:B------:R4:W1:Y:S01]  /*0d60*/  SYNCS.EXCH.64 URZ, [UR4+0x160], UR8 ;  /* 0x0001600804ff75b2 */ /* 0x0008620008000100 */
[----:B------:R4:W1:Y:S01]  /*0d70*/  SYNCS.EXCH.64 URZ, [UR4+0x180], UR6 ;  /* 0x0001800604ff75b2 */ /* 0x0008620008000100 */
[----:B------:R4:W1:Y:S01]  /*0d80*/  SYNCS.EXCH.64 URZ, [UR4+0x168], UR8 ;  /* 0x0001680804ff75b2 */ /* 0x0008620008000100 */
[----:B------:R4:W1:Y:S02]  /*0d90*/  SYNCS.EXCH.64 URZ, [UR4+0x188], UR6 ;  /* 0x0001880604ff75b2 */ /* 0x0008640008000100 */
[----:B----4-:R-:W-:Y:S01]  /*0da0*/  NOP ;  /* 0x0000000000007918 */ /* 0x010fe20000000000 */
.L_x_14:
[----:B------:R-:W4:Y:S01]  /*0db0*/  SHFL.IDX PT, R2, R148, RZ, 0x1f ;  /* 0x00001fff94027589 */ /* 0x000f2200000e0000 */
[----:B------:R-:W1:Y:S01]  /*0dc0*/  S2UR UR48, SR_CgaCtaId ;  /* 0x00000000003079c3 */ /* 0x000e620000008800 */
[----:B------:R-:W-:Y:S01]  /*0dd0*/  NOP ;  /* 0x0000000000007918 */ /* 0x000fe20000000000 */
[----:B----4-:R-:W-:-:S13]  /*0de0*/  ISETP.NE.AND P0, PT, R2, 0x3, PT ;  /* 0x000000030200780c */ /* 0x010fda0003f05270 */
[----:B-1----:R-:W-:Y:S05]  /*0df0*/  @P0 BRA `(.L_x_15) ;  /* 0x0000000000340947 */ /* 0x002fea0003800000 */
[----:B------:R-:W-:Y:S01]  /*0e00*/  UMOV UR4, 0x400 ;  /* 0x0000040000047882 */ /* 0x000fe20000000000 */
[----:B------:R-:W-:Y:S01]  /*0e10*/  UMOV UR6, 0x20 ;  /* 0x0000002000067882 */ /* 0x000fe20000000000 */
[----:B------:R-:W-:Y:S02]  /*0e20*/  ULEA UR4, UR48, UR4, 0x18 ;  /* 0x0000000430047291 */ /* 0x000fe4000f8ec0ff */
[----:B------:R-:W-:-:S04]  /*0e30*/  UIADD3 UR6, UPT, UPT, -UR6, 0x100000, URZ ;  /* 0x0010000006067890 */ /* 0x000fc8000fffe1ff */
[----:B------:R-:W-:Y:S02]  /*0e40*/  USHF.L.U32 UR7, UR6, 0xb, URZ ;  /* 0x0000000b06077899 */ /* 0x000fe400080006ff */
[----:B------:R-:W-:Y:S01]  /*0e50*/  USHF.L.U32 UR6, UR6, 0x1, URZ ;  /* 0x0000000106067899 */ /* 0x000fe200080006ff */
[----:B------:R-:W-:Y:S01]  /*0e60*/  ELECT P0, URZ, PT ;  /* 0x0000000000ff782f */ /* 0x000fe20003800000 */
[----:B------:R-:W1:Y:S10]  /*0e70*/  FENCE.VIEW.ASYNC.S ;  /* 0x00000000000073c6 */ /* 0x000e740000000000 */
[----:B-1----:R1:W4:Y:S01]  /*0e80*/  SYNCS.EXCH.64 URZ, [UR4+0x190], UR6 ;  /* 0x0001900604ff75b2 */ /* 0x0023220008000100 */
[----:B------:R1:W1:Y:S01]  /*0e90*/  SYNCS.EXCH.64 URZ, [UR4+0x1a0], UR6 ;  /* 0x0001a00604ff75b2 */ /* 0x0002620008000100 */
[----:B------:R1:W1:Y:S01]  /*0ea0*/  SYNCS.EXCH.64 URZ, [UR4+0x198], UR6 ;  /* 0x0001980604ff75b2 */ /* 0x0002620008000100 */
[----:B------:R1:W1:Y:S01]  /*0eb0*/  SYNCS.EXCH.64 URZ, [UR4+0x1a8], UR6 ;  /* 0x0001a80604ff75b2 */ /* 0x0002620008000100 */
[----:B------:R-:W-:Y:S01]  /*0ec0*/  NOP ;  /* 0x0000000000007918 */ /* 0x000fe20000000000 */
.L_x_15:
[----:B-1----:R-:W1:Y:S01]  /*0ed0*/  LDCU UR4, c[0x0][0x36c] ;  /* 0x00006d80ff0477ac */ /* 0x002e620008000800 */
[----:B------:R-:W-:Y:S01]  /*0ee0*/  ISETP.NE.OR P3, PT, R0, 0x2, !P3 ;  /* 0x000000020000780c */ /* 0x000fe20005f65670 */
[----:B------:R-:W-:Y:S01]  /*0ef0*/  NOP ;  /* 0x0000000000007918 */ /* 0x000fe20000000000 */
[----:B------:R-:W-:Y:S01]  /*0f00*/  LOP3.LUT R0, R142, 0x1f, RZ, 0xc0, !PT ;  /* 0x0000001f8e007812 */ /* 0x000fe200078ec0ff */
[----:B------:R-:W-:Y:S02]  /*0f10*/  UISETP.NE.AND UP4, UPT, UR22, URZ, UPT ;  /* 0x000000ff1600728c */ /* 0x000fe4000bf85270 */
[----:B-1----:R-:W-:-:S09]  /*0f20*/  UISETP.EQ.U32.AND UP5, UPT, UR4, 0x1, UPT ;  /* 0x000000010400788c */ /* 0x002fd2000bfa2070 */
[----:B------:R-:W-:Y:S05]  /*0f30*/  BRA.U !UP5, `(.L_x_16) ;  /* 0x000000010d087547 */ /* 0x000fea000b800000 */
[----:B--234-:R-:W-:Y:S01]  /*0f40*/  UCGABAR_ARV ;  /* 0x00000000000079c7 */ /* 0x01cfe20008000000 */
[----:B------:R-:W-:Y:S05]  /*0f50*/  BRA `(.L_x_17) ;  /* 0x0000000000047947 */ /* 0x000fea0003800000 */
.L_x_16:
[----:B--234-:R-:W-:Y:S01]  /*0f60*/  NOP ;  /* 0x0000000000007918 */ /* 0x01cfe20000000000 */
.L_x_17:
[----:B------:R-:W1:Y:S01]  /*0f70*/  S2UR UR7, SR_CTAID.X ;  /* 0x00000000000779c3 */ /* 0x000e620000002500 */
[----:B------:R-:W-:-:S05]  /*0f80*/  CS2R.32 R3, SR_CgaSize ;  /* 0x0000000000037805 */ /* 0x000fca0000008a00 */
[----:B------:R-:W-:-:S05]  /*0f90*/  IMAD R3, R3, -0xa0, RZ ;  /* 0xffffff6003037824 */ /* 0x000fca00078e02ff */
[----:B------:R-:W-:-:S14]  /*0fa0*/  R2UR UR5, R3 ;  /* 0x00000000030572ca */ /* 0x000fdc00000e0000 */
[----:B------:R-:W2:Y:S01]  /*0fb0*/  LDCU UR5, c[0x0][UR5+0x2b0] ;  /* 0x00005600050577ac */ /* 0x000ea20008000800 */
[----:B------:R-:W-:-:S05]  /*0fc0*/  CS2R.32 R3, SR_CgaSize ;  /* 0x0000000000037805 */ /* 0x000fca0000008a00 */
[----:B------:R-:W-:-:S05]  /*0fd0*/  IMAD R3, R3, -0xa0, RZ ;  /* 0xffffff6003037824 */ /* 0x000fca00078e02ff */
[----:B------:R-:W-:-:S14]  /*0fe0*/  R2UR UR4, R3 ;  /* 0x00000000030472ca */ /* 0x000fdc00000e0000 */
[----:B------:R-:W3:Y:S01]  /*0ff0*/  LDCU UR4, c[0x0][UR4+0x2b4] ;  /* 0x00005680040477ac */ /* 0x000ee20008000800 */
[----:B------:R-:W4:Y:S01]  /*1000*/  S2UR UR8, SR_CTAID.Y ;  /* 0x00000000000879c3 */ /* 0x000f220000002600 */
[----:B------:R-:W3:Y:S01]  /*1010*/  LDCU UR23, c[0x0][0xb24] ;  /* 0x00016480ff1777ac */ /* 0x000ee20008000800 */
[----:B------:R-:W-:-:S05]  /*1020*/  CS2R.32 R3, SR_CgaSize ;  /* 0x0000000000037805 */ /* 0x000fca0000008a00 */
[----:B------:R-:W-:-:S05]  /*1030*/  IMAD R3, R3, -0xa0, RZ ;  /* 0xffffff6003037824 */ /* 0x000fca00078e02ff */
[----:B------:R-:W-:-:S14]  /*1040*/  R2UR UR60, R3 ;  /* 0x00000000033c72ca */ /* 0x000fdc00000e0000 */
[----:B------:R-:W3:Y:S01]  /*1050*/  LDCU UR60, c[0x0][UR60+0x2a0] ;  /* 0x000054003c3c77ac */ /* 0x000ee20008000800 */
[----:B------:R-:W1:Y:S01]  /*1060*/  S2UR UR36, SR_CTAID.Z ;  /* 0x00000000002479c3 */ /* 0x000e620000002700 */
[----:B------:R-:W-:-:S05]  /*1070*/  CS2R.32 R3, SR_CgaSize ;  /* 0x0000000000037805 */ /* 0x000fca0000008a00 */
[----:B------:R-:W-:-:S05]  /*1080*/  IMAD R3, R3, -0xa0, RZ ;  /* 0xffffff6003037824 */ /* 0x000fca00078e02ff */
[----:B------:R-:W-:-:S14]  /*1090*/  R2UR UR57, R3 ;  /* 0x00000000033972ca */ /* 0x000fdc00000e0000 */
[----:B------:R-:W3:Y:S01]  /*10a0*/  LDCU UR57, c[0x0][UR57+0x2a4] ;  /* 0x00005480393977ac */ /* 0x000ee20008000800 */
[----:B------:R-:W3:Y:S01]  /*10b0*/  LDCU UR40, c[0x0][0xb24] ;  /* 0x00016480ff2877ac */ /* 0x000ee20008000800 */
[----:B-1----:R-:W-:Y:S01]  /*10c0*/  I2FP.F32.U32 R3, UR7 ;  /* 0x0000000700037c45 */ /* 0x002fe20008201000 */
[----:B------:R-:W1:Y:S04]  /*10d0*/  LDCU UR26, c[0x0][0xb30] ;  /* 0x00016600ff1a77ac */ /* 0x000e680008000800 */
[----:B--2---:R-:W-:Y:S01]  /*10e0*/  FMUL R3, R3, UR5 ;  /* 0x0000000503037c20 */ /* 0x004fe20008400000 */
[----:B------:R-:W-:Y:S01]  /*10f0*/  USHF.L.U32 UR24, UR48, 0xc, URZ ;  /* 0x0000000c30187899 */ /* 0x000fe200080006ff */
[----:B----4-:R-:W-:Y:S01]  /*1100*/  I2FP.F32.U32 R2, UR8 ;  /* 0x0000000800027c45 */ /* 0x010fe20008201000 */
[----:B---3--:R-:W-:-:S03]  /*1110*/  UISETP.GE.AND UP2, UPT, UR23, 0x1, UPT ;  /* 0x000000011700788c */ /* 0x008fc6000bf46270 */
[----:B------:R-:W2:Y:S01]  /*1120*/  F2I.U32.TRUNC.NTZ R3, R3 ;  /* 0x0000000300037305 */ /* 0x000ea2000020f000 */
[----:B------:R-:W-:Y:S01]  /*1130*/  UMOV UR46, UR7 ;  /* 0x00000007002e7c82 */ /* 0x000fe20008000000 */
[----:B------:R-:W-:Y:S01]  /*1140*/  FMUL R2, R2, UR4 ;  /* 0x0000000402027c20 */ /* 0x000fe20008400000 */
[----:B------:R-:W-:-:S05]  /*1150*/  UMOV UR45, UR8 ;  /* 0x00000008002d7c82 */ /* 0x000fca0008000000 */
[----:B------:R-:W3:Y:S01]  /*1160*/  F2I.U32.TRUNC.NTZ R2, R2 ;  /* 0x0000000200027305 */ /* 0x000ee2000020f000 */
[----:B--2---:R-:W-:Y:S02]  /*1170*/  R2UR UR4, R3 ;  /* 0x00000000030472ca */ /* 0x004fe400000e0000 */
[----:B---3--:R-:W-:Y:S02]  /*1180*/  R2UR UR6, R2 ;  /* 0x00000000020672ca */ /* 0x008fe400000e0000 */
[----:B------:R-:W-:-:S09]  /*1190*/  PRMT R2, RZ, 0x7610, R2 ;  /* 0x00007610ff027816 */ /* 0x000fd20000000002 */
[----:B------:R-:W-:-:S04]  /*11a0*/  UIADD3 UR5, UPT, UPT, -UR4, URZ, URZ ;  /* 0x000000ff04057290 */ /* 0x000fc8000fffe1ff */
[----:B------:R-:W-:Y:S02]  /*11b0*/  UIMAD UR60, UR60, UR5, UR7 ;  /* 0x000000053c3c72a4 */ /* 0x000fe4000f8e0207 */
[----:B------:R-:W-:-:S04]  /*11c0*/  UIADD3 UR4, UPT, UPT, -UR6, URZ, URZ ;  /* 0x000000ff06047290 */ /* 0x000fc8000fffe1ff */
[----:B------:R-:W-:Y:S01]  /*11d0*/  UIMAD UR57, UR57, UR4, UR8 ;  /* 0x00000004393972a4 */ /* 0x000fe2000f8e0208 */
[----:B-1----:R-:W-:Y:S11]  /*11e0*/  BRA.U UP4, `(.L_x_18) ;  /* 0x0000000104247547 */ /* 0x002ff6000b800000 */
[----:B------:R-:W-:Y:S02]  /*11f0*/  UISETP.NE.AND UP0, UPT, UR57, URZ, UPT ;  /* 0x000000ff3900728c */ /* 0x000fe4000bf05270 */
[----:B------:R-:W-:Y:S02]  /*1200*/  UISETP.NE.AND UP1, UPT, UR57, 0x1, UPT ;  /* 0x000000013900788c */ /* 0x000fe4000bf25270 */
[----:B------:R-:W-:Y:S02]  /*1210*/  UISETP.EQ.OR UP0, UPT, UR60, URZ, !UP0 ;  /* 0x000000ff3c00728c */ /* 0x000fe4000c702670 */
[----:B------:R-:W-:Y:S02]  /*1220*/  USEL UR4, URZ, 0x2, UP1 ;  /* 0x00000002ff047887 */ /* 0x000fe40008800000 */
[----:B------:R-:W-:Y:S02]  /*1230*/  USEL UR5, URZ, 0x1, !UP0 ;  /* 0x00000001ff057887 */ /* 0x000fe4000c000000 */
[----:B------:R-:W-:-:S04]  /*1240*/  UISETP.NE.AND UP0, UPT, UR60, URZ, UPT ;  /* 0x000000ff3c00728c */ /* 0x000fc8000bf05270 */
[----:B------:R-:W-:-:S04]  /*1250*/  USEL UR4, UR4, 0x2, UP0 ;  /* 0x0000000204047887 */ /* 0x000fc80008000000 */
[----:B------:R-:W-:-:S06]  /*1260*/  UIADD3 UR4, UPT, UPT, UR5, UR4, URZ ;  /* 0x0000000405047290 */ /* 0x000fcc000fffe0ff */
[----:B------:R-:W-:Y:S02]  /*1270*/  MOV R2, UR4 ;  /* 0x0000000400027c02 */ /* 0x000fe40008000f00 */
.L_x_18:
[----:B------:R-:W-:Y:S05]  /*1280*/  BRA.U !UP2, `(.L_x_19) ;  /* 0x000000010ad47547 */ /* 0x000fea000b800000 */
[----:B------:R-:W1:Y:S01]  /*1290*/  LDCU.128 UR12, c[0x0][0xb10] ;  /* 0x00016200ff0c77ac */ /* 0x000e620008000c00 */
[----:B------:R-:W2:Y:S01]  /*12a0*/  LDCU UR6, c[0x0][0x370] ;  /* 0x00006e00ff0677ac */ /* 0x000ea20008000800 */
[----:B------:R-:W3:Y:S01]  /*12b0*/  LDCU UR5, c[0x0][0x374] ;  /* 0x00006e80ff0577ac */ /* 0x000ee20008000800 */
[----:B------:R-:W4:Y:S01]  /*12c0*/  LDCU UR25, c[0x0][0xb0c] ;  /* 0x00016180ff1977ac */ /* 0x000f220008000800 */
[----:B------:R-:W4:Y:S01]  /*12d0*/  LDCU UR4, c[0x0][0xb20] ;  /* 0x00016400ff0477ac */ /* 0x000f220008000800 */
[----:B------:R-:W4:Y:S01]  /*12e0*/  LDCU.64 UR8, c[0x0][0xb28] ;  /* 0x00016500ff0877ac */ /* 0x000f220008000a00 */
[----:B-1----:R-:W-:Y:S02]  /*12f0*/  UISETP.NE.AND UP0, UPT, UR14, 0x1, UPT ;  /* 0x000000010e00788c */ /* 0x002fe4000bf05270 */
[----:B---3--:R-:W-:Y:S02]  /*1300*/  UIMAD.WIDE.U32 UR10, UR5, UR15, URZ ;  /* 0x0000000f050a72a5 */ /* 0x008fe4000f8e00ff */
[----:B--2---:R-:W-:-:S02]  /*1310*/  UIMAD.WIDE.U32 UR18, UR6, UR12, URZ ;  /* 0x0000000c061272a5 */ /* 0x004fc4000f8e00ff */
[----:B----4-:R-:W-:Y:S02]  /*1320*/  UISETP.NE.AND UP1, UPT, UR25, 0x1, UPT ;  /* 0x000000011900788c */ /* 0x010fe4000bf25270 */
[----:B------:R-:W-:Y:S01]  /*1330*/  UISETP.NE.AND UP2, UPT, UR23, 0x1, UPT ;  /* 0x000000011700788c */ /* 0x000fe2000bf45270 */
[----:B------:R-:W-:Y:S02]  /*1340*/  UMOV UR10, UR11 ;  /* 0x0000000b000a7c82 */ /* 0x000fe40008000000 */
[----:B------:R-:W-:Y:S01]  /*1350*/  UMOV UR18, UR19 ;  /* 0x0000001300127c82 */ /* 0x000fe20008000000 */
[----:B------:R-:W-:Y:S02]  /*1360*/  @UP0 USHF.R.U32.HI UR5, URZ, UR4, UR10 ;  /* 0x00000004ff050299 */ /* 0x000fe4000801160a */
[----:B------:R-:W-:Y:S02]  /*1370*/  UIMAD.WIDE.U32 UR20, UR45, UR15, URZ ;  /* 0x0000000f2d1472a5 */ /* 0x000fe4000f8e00ff */
[----:B------:R-:W-:-:S02]  /*1380*/  UIMAD.WIDE.U32 UR10, UR5, UR8, URZ ;  /* 0x00000008050a72a5 */ /* 0x000fc4000f8e00ff */
[----:B------:R-:W-:Y:S02]  /*1390*/  @UP1 USHF.R.U32.HI UR6, URZ, UR13, UR18 ;  /* 0x0000000dff061299 */ /* 0x000fe40008011612 */
[----:B------:R-:W-:Y:S02]  /*13a0*/  UIMAD.WIDE.U32 UR16, UR46, UR12, URZ ;  /* 0x0000000c2e1072a5 */ /* 0x000fe4000f8e00ff */
[----:B------:R-:W-:Y:S01]  /*13b0*/  UIMAD.WIDE.U32 UR18, UR6, UR8, URZ ;  /* 0x00000008061272a5 */ /* 0x000fe2000f8e00ff */
[----:B------:R-:W-:Y:S01]  /*13c0*/  UMOV UR20, UR21 ;  /* 0x0000001500147c82 */ /* 0x000fe20008000000 */
[----:B------:R-:W-:Y:S01]  /*13d0*/  UMOV UR10, UR11 ;  /* 0x0000000b000a7c82 */ /* 0x000fe20008000000 */
[----:B------:R-:W-:Y:S02]  /*13e0*/  USHF.R.U32.HI UR20, URZ, UR4, UR20 ;  /* 0x00000004ff147299 */ /* 0x000fe40008011614 */
[----:B------:R-:W-:Y:S02]  /*13f0*/  @UP2 USHF.R.U32.HI UR5, URZ, UR9, UR10 ;  /* 0x00000009ff052299 */ /* 0x000fe4000801160a */
[----:B------:R-:W-:Y:S01]  /*1400*/  UMOV UR7, UR19 ;  /* 0x0000001300077c82 */ /* 0x000fe20008000000 */
[----:B------:R-:W-:Y:S01]  /*1410*/  UMOV UR16, UR17 ;  /* 0x0000001100107c82 */ /* 0x000fe20008000000 */
[----:B------:R-:W-:-:S02]  /*1420*/  @UP2 USHF.R.U32.HI UR6, URZ, UR9, UR7 ;  /* 0x00000009ff062299 */ /* 0x000fc40008011607 */
[----:B------:R-:W-:Y:S02]  /*1430*/  USHF.R.U32.HI UR13, URZ, UR13, UR16 ;  /* 0x0000000dff0d7299 */ /* 0x000fe40008011610 */
[----:B------:R-:W-:Y:S02]  /*1440*/  USEL UR4, UR45, UR20, !UP0 ;  /* 0x000000142d047287 */ /* 0x000fe4000c000000 */
[----:B------:R-:W-:Y:S02]  /*1450*/  UIMAD UR7, UR5, UR23, URZ ;  /* 0x00000017050772a4 */ /* 0x000fe4000f8e02ff */
[----:B------:R-:W-:Y:S02]  /*1460*/  USEL UR5, UR46, UR13, !UP1 ;  /* 0x0000000d2e057287 */ /* 0x000fe4000c800000 */
[----:B------:R-:W-:Y:S02]  /*1470*/  UIMAD UR12, UR6, UR23, URZ ;  /* 0x00000017060c72a4 */ /* 0x000fe4000f8e02ff */
[----:B------:R-:W-:-:S02]  /*1480*/  UISETP.GE.AND UP0, UPT, UR4, UR7, UPT ;  /* 0x000000070400728c */ /* 0x000fc4000bf06270 */
[----:B------:R-:W-:Y:S02]  /*1490*/  UIMAD.WIDE.U32 UR10, UR4, UR8, URZ ;  /* 0x00000008040a72a5 */ /* 0x000fe4000f8e00ff */
[----:B------:R-:W-:Y:S02]  /*14a0*/  UISETP.GE.OR UP0, UPT, UR5, UR12, UP0 ;  /* 0x0000000c0500728c */ /* 0x000fe40008706670 */
[----:B------:R-:W-:Y:S02]  /*14b0*/  UIMAD.WIDE.U32 UR12, UR5, UR8, URZ ;  /* 0x00000008050c72a5 */ /* 0x000fe4000f8e00ff */
[----:B------:R-:W-:Y:S01]  /*14c0*/  UIADD3 UR10, UPT, UPT, -UR4, URZ, URZ ;  /* 0x000000ff040a7290 */ /* 0x000fe2000fffe1ff */
[----:B------:R-:W-:Y:S01]  /*14d0*/  UMOV UR8, UR11 ;  /* 0x0000000b00087c82 */ /* 0x000fe20008000000 */
[----:B------:R-:W-:Y:S02]  /*14e0*/  UIADD3 UR11, UPT, UPT, -UR5, URZ, URZ ;  /* 0x000000ff050b7290 */ /* 0x000fe4000fffe1ff */
[----:B------:R-:W-:-:S03]  /*14f0*/  USHF.R.U32.HI UR8, URZ, UR9, UR8 ;  /* 0x00000009ff087299 */ /* 0x000fc60008011608 */
[----:B------:R-:W-:Y:S01]  /*1500*/  @!UP0 UMOV UR7, UR13 ;  /* 0x0000000d00078c82 */ /* 0x000fe20008000000 */
[----:B------:R-:W-:Y:S02]  /*1510*/  UIMAD UR45, UR14, UR10, UR45 ;  /* 0x0000000a0e2d72a4 */ /* 0x000fe4000f8e022d */
[----:B------:R-:W-:Y:S02]  /*1520*/  USEL UR8, UR4, UR8, !UP2 ;  /* 0x0000000804087287 */ /* 0x000fe4000d000000 */
[----:B------:R-:W-:Y:S02]  /*1530*/  @!UP0 USHF.R.U32.HI UR7, URZ, UR9, UR7 ;  /* 0x00000009ff078299 */ /* 0x000fe40008011607 */
[----:B------:R-:W-:Y:S02]  /*1540*/  UIADD3 UR9, UPT, UPT, -UR8, URZ, URZ ;  /* 0x000000ff08097290 */ /* 0x000fe4000fffe1ff */
[----:B------:R-:W-:Y:S02]  /*1550*/  @!UP0 USEL UR7, UR5, UR7, !UP2 ;  /* 0x0000000705078287 */ /* 0x000fe4000d000000 */
[----:B------:R-:W-:-:S02]  /*1560*/  UIMAD UR9, UR23, UR9, UR4 ;  /* 0x00000009170972a4 */ /* 0x000fc4000f8e0204 */
[----:B------:R-:W-:Y:S02]  /*1570*/  @!UP0 UIADD3 UR8, UPT, UPT, UR8, -UR7, URZ ;  /* 0x8000000708088290 */ /* 0x000fe4000fffe0ff */
[----:B------:R-:W-:Y:S02]  /*1580*/  @!UP0 UIMAD UR6, UR9, UR6, UR7 ;  /* 0x00000006090682a4 */ /* 0x000fe4000f8e0207 */
[----:B------:R-:W-:Y:S02]  /*1590*/  @!UP0 UIMAD UR4, UR8, UR23, UR5 ;  /* 0x00000017080482a4 */ /* 0x000fe4000f8e0205 */
[----:B------:R-:W-:Y:S02]  /*15a0*/  UIMAD UR46, UR25, UR11, UR46 ;  /* 0x0000000b192e72a4 */ /* 0x000fe4000f8e022e */
[----:B------:R-:W-:Y:S01]  /*15b0*/  UIMAD UR45, UR4, UR14, UR45 ;  /* 0x0000000e042d72a4 */ /* 0x000fe2000f8e022d */
[----:B------:R-:W-:Y:S02]  /*15c0*/  @!UP0 UMOV UR5, UR6 ;  /* 0x0000000600058c82 */ /* 0x000fe40008000000 */
[----:B------:R-:W-:-:S12]  /*15d0*/  UIMAD UR46, UR5, UR25, UR46 ;  /* 0x00000019052e72a4 */ /* 0x000fd8000f8e022e */
.L_x_19:
[----:B------:R-:W-:Y:S02]  /*15e0*/  UISETP.NE.AND UP1, UPT, UR26, 0x1, UPT ;  /* 0x000000011a00788c */ /* 0x000fe4000bf25270 */
[----:B------:R-:W-:Y:S02]  /*15f0*/  UISETP.NE.AND UP0, UPT, UR22, 0x2, UPT ;  /* 0x000000021600788c */ /* 0x000fe4000bf05270 */
[----:B------:R-:W-:-:S05]  /*1600*/  ULOP3.LUT UR24, UR24, 0x1000, URZ, 0xc0, !UPT ;  /* 0x0000100018187892 */ /* 0x000fca000f8ec0ff */
[----:B------:R-:W-:Y:S07]  /*1610*/  BRA.U UP1, `(.L_x_20) ;  /* 0x0000000101447547 */ /* 0x000fee000b800000 */
[----:B------:R-:W1:Y:S01]  /*1620*/  LDCU.128 UR8, c[0x0][0xb10] ;  /* 0x00016200ff0877ac */ /* 0x000e620008000c00 */
[----:B------:R-:W2:Y:S01]  /*1630*/  LDCU UR12, c[0x0][0xb0c] ;  /* 0x00016180ff0c77ac */ /* 0x000ea20008000800 */
[----:B------:R-:W3:Y:S01]  /*1640*/  LDCU UR13, c[0x0][0xb20] ;  /* 0x00016400ff0d77ac */ /* 0x000ee20008000800 */
[----:B-1----:R-:W-:Y:S02]  /*1650*/  UIMAD.WIDE.U32 UR6, UR46, UR8, URZ ;  /* 0x000000082e0672a5 */ /* 0x002fe4000f8e00ff */
[----:B------:R-:W-:Y:S02]  /*1660*/  UIMAD.WIDE.U32 UR4, UR45, UR11, URZ ;  /* 0x0000000b2d0472a5 */ /* 0x000fe4000f8e00ff */
[----:B--2---:R-:W-:Y:S02]  /*1670*/  UISETP.NE.AND UP2, UPT, UR12, 0x1, UPT ;  /* 0x000000010c00788c */ /* 0x004fe4000bf45270 */
[----:B------:R-:W-:Y:S01]  /*1680*/  UISETP.NE.AND UP1, UPT, UR10, 0x1, UPT ;  /* 0x000000010a00788c */ /* 0x000fe2000bf25270 */
[----:B------:R-:W-:-:S02]  /*1690*/  UMOV UR6, UR7 ;  /* 0x0000000700067c82 */ /* 0x000fc40008000000 */
[----:B------:R-:W-:Y:S01]  /*16a0*/  UMOV UR4, UR5 ;  /* 0x0000000500047c82 */ /* 0x000fe20008000000 */
[----:B------:R-:W-:Y:S02]  /*16b0*/  USHF.R.U32.HI UR6, URZ, UR9, UR6 ;  /* 0x00000009ff067299 */ /* 0x000fe40008011606 */
[----:B---3--:R-:W-:Y:S02]  /*16c0*/  USHF.R.U32.HI UR4, URZ, UR13, UR4 ;  /* 0x0000000dff047299 */ /* 0x008fe40008011604 */
[----:B------:R-:W-:Y:S02]  /*16d0*/  USEL UR5, UR46, UR6, !UP2 ;  /* 0x000000062e057287 */ /* 0x000fe4000d000000 */
[----:B------:R-:W-:-:S04]  /*16e0*/  USEL UR4, UR45, UR4, !UP1 ;  /* 0x000000042d047287 */ /* 0x000fc8000c800000 */
[----:B------:R-:W-:Y:S02]  /*16f0*/  UIADD3 UR6, UPT, UPT, UR5, -UR4, URZ ;  /* 0x8000000405067290 */ /* 0x000fe4000fffe0ff */
[----:B------:R-:W-:Y:S02]  /*1700*/  UIADD3 UR4, UPT, UPT, -UR5, UR4, URZ ;  /* 0x0000000405047290 */ /* 0x000fe4000fffe1ff */
[----:B------:R-:W-:Y:S02]  /*1710*/  UIMAD UR45, UR6, UR10, UR45 ;  /* 0x0000000a062d72a4 */ /* 0x000fe4000f8e022d */
[----:B------:R-:W-:-:S12]  /*1720*/  UIMAD UR46, UR4, UR12, UR46 ;  /* 0x0000000c042e72a4 */ /* 0x000fd8000f8e022e */
.L_x_20:
[----:B------:R-:W-:Y:S05]  /*1730*/  BRA.U !UP5, `(.L_x_21) ;  /* 0x000000010d0c7547 */ /* 0x000fea000b800000 */
[----:B------:R-:W-:Y:S01]  /*1740*/  UCGABAR_WAIT ;  /* 0x0000000000007dc7 */ /* 0x000fe20008000000 */
[----:B------:R-:W-:Y:S01]  /*1750*/  CCTL.IVALL ;  /* 0x00000000ff00798f */ /* 0x000fe20002000000 */
[----:B------:R-:W-:Y:S05]  /*1760*/  BRA `(.L_x_22) ;  /* 0x0000000000047947 */ /* 0x000fea0003800000 */
.L_x_21:
[----:B------:R-:W-:Y:S06]  /*1770*/  BAR.SYNC.DEFER_BLOCKING 0x0 ;  /* 0x0000000000007b1d */ /* 0x000fec0000010000 */
.L_x_22:
[----:B------:R-:W-:Y:S05]  /*1780*/  BRA.U UP0, `(.L_x_23) ;  /* 0x0000001900907547 */ /* 0x000fea000b800000 */
[----:B------:R-:W1:Y:S01]  /*1790*/  LDCU UR6, c[0x0][0x38c] ;  /* 0x00007180ff0677ac */ /* 0x000e620008000800 */
[----:B------:R-:W-:Y:S01]  /*17a0*/  PLOP3.LUT P1, PT, PT, PT, UP3, 0x80, 0x8 ;  /* 0x000000000008781c */ /* 0x000fe20003f2f038 */
[----:B------:R-:W-:Y:S01]  /*17b0*/  IMAD.MOV.U32 R12, RZ, RZ, 0x1 ;  /* 0x00000001ff0c7424 */ /* 0x000fe200078e00ff */
[----:B------:R-:W-:Y:S01]  /*17c0*/  ISETP.EQ.OR P2, PT, R0, RZ, P3 ;  /* 0x000000ff0000720c */ /* 0x000fe20001f42670 */
[----:B------:R-:W-:Y:S01]  /*17d0*/  UISETP.NE.AND UP1, UPT, UR22, URZ, UPT ;  /* 0x000000ff1600728c */ /* 0x000fe2000bf25270 */
[----:B------:R-:W-:Y:S02]  /*17e0*/  PLOP3.LUT P1, PT, P1, PT, PT, 0x8, 0x80 ;  /* 0x000000000080781c */ /* 0x000fe40000f2e170 */
[----:B------:R-:W-:Y:S01]  /*17f0*/  CS2R R10, SRZ ;  /* 0x00000000000a7805 */ /* 0x000fe2000001ff00 */
[----:B------:R-:W-:Y:S01]  /*1800*/  IMAD.MOV.U32 R9, RZ, RZ, RZ ;  /* 0x000000ffff097224 */ /* 0x000fe200078e00ff */
[----:B------:R-:W2:Y:S01]  /*1810*/  LDCU UR39, c[0x0][0x370] ;  /* 0x00006e00ff2777ac */ /* 0x000ea20008000800 */
[----:B------:R-:W-:Y:S01]  /*1820*/  IMAD.MOV.U32 R8, RZ, RZ, 0x1 ;  /* 0x00000001ff087424 */ /* 0x000fe200078e00ff */
[----:B------:R-:W3:Y:S01]  /*1830*/  LDCU.64 UR28, c[0x0][0x348] ;  /* 0x00006900ff1c77ac */ /* 0x000ee20008000a00 */
[----:B------:R-:W-:-:S02]  /*1840*/  USHF.R.U32.HI UR44, URZ, 0x6, UR24 ;  /* 0x00000006ff2c7899 */ /* 0x000fc40008011618 */
[----:B-1----:R-:W-:Y:S02]  /*1850*/  UIADD3 UR5, UPT, UPT, UR6, 0x3f, URZ ;  /* 0x0000003f06057890 */ /* 0x002fe4000fffe0ff */
[----:B------:R-:W-:Y:S02]  /*1860*/  UIADD3 UR47, UPT, UPT, UR6, 0x7e, URZ ;  /* 0x0000007e062f7890 */ /* 0x000fe4000fffe0ff */
[----:B------:R-:W-:Y:S01]  /*1870*/  USHF.R.S32.HI UR4, URZ, 0x1f, UR5 ;  /* 0x0000001fff047899 */ /* 0x000fe20008011405 */
[----:B------:R-:W1:Y:S03]  /*1880*/  LDCU UR38, c[0x0][0x374] ;  /* 0x00006e80ff2677ac */ /* 0x000e660008000800 */
[----:B------:R-:W-:Y:S02]  /*1890*/  ULEA.HI UR4, UR4, UR5, URZ, 0x6 ;  /* 0x0000000504047291 */ /* 0x000fe4000f8f30ff */
[----:B------:R-:W-:-:S02]  /*18a0*/  USEL UR25, UR34, 0x2, UP1 ;  /* 0x0000000222197887 */ /* 0x000fc40008800000 */
[----:B------:R-:W-:Y:S02]  /*18b0*/  USHF.R.S32.HI UR42, URZ, 0x6, UR4 ;  /* 0x00000006ff2a7899 */ /* 0x000fe40008011404 */
[----:B------:R-:W-:Y:S02]  /*18c0*/  UIADD3 UR4, UPT, UPT, UR6, -0x1, URZ ;  /* 0xffffffff06047890 */ /* 0x000fe4000fffe0ff */
[----:B------:R-:W-:Y:S02]  /*18d0*/  UISETP.LT.U32.AND UP0, UPT, UR42, 0x11, UPT ;  /* 0x000000112a00788c */ /* 0x000fe4000bf01070 */
[----:B------:R-:W-:Y:S02]  /*18e0*/  UISETP.GE.U32.AND UP2, UPT, UR4, -0x7f, UPT ;  /* 0xffffff810400788c */ /* 0x000fe4000bf46070 */
[----:B------:R-:W-:Y:S01]  /*18f0*/  USEL UR41, UR42, 0x11, UP0 ;  /* 0x000000112a297887 */ /* 0x000fe20008000000 */
[----:B------:R-:W-:-:S03]  /*1900*/  UMOV UR5, URZ ;  /* 0x000000ff00057c82 */ /* 0x000fc60008000000 */
[----:B------:R-:W-:Y:S02]  /*1910*/  UIADD3 UR21, UPT, UPT, UR41, -0x1, URZ ;  /* 0xffffffff29157890 */ /* 0x000fe4000fffe0ff */
[----:B------:R-:W-:-:S03]  /*1920*/  UIADD3 UR43, UPT, UPT, UR42, -UR41, URZ ;  /* 0x800000292a2b7290 */ /* 0x000fc6000fffe0ff */
[----:B------:R-:W-:-:S04]  /*1930*/  @UP2 UIADD3 UR21, UPT, UPT, UR41, URZ, URZ ;  /* 0x000000ff29152290 */ /* 0x000fc8000fffe0ff */
[----:B-123--:R-:W-:-:S12]  /*1940*/  UIADD3 UR21, UPT, UPT, UR21, 0x1, URZ ;  /* 0x0000000115157890 */ /* 0x00efd8000fffe0ff */
.L_x_43:
[----:B------:R-:W-:Y:S01]  /*1950*/  UISETP.NE.AND UP0, UPT, UR48, URZ, UPT ;  /* 0x000000ff3000728c */ /* 0x000fe2000bf05270 */
[----:B------:R-:W1:Y:S08]  /*1960*/  S2UR UR48, SR_CgaCtaId ;  /* 0x00000000003079c3 */ /* 0x000e700000008800 */
[----:B------:R-:W-:Y:S05]  /*1970*/  BRA.U UP0, `(.L_x_24) ;  /* 0x0000000100347547 */ /* 0x000fea000b800000 */
[----:B------:R-:W2:Y:S01]  /*1980*/  S2R R0, SR_CgaCtaId ;  /* 0x0000000000007919 */ /* 0x000ea20000008800 */
[----:B------:R-:W-:-:S04]  /*1990*/  MOV R2, 0x400 ;  /* 0x0000040000027802 */ /* 0x000fc80000000f00 */
[----:B--2---:R-:W-:Y:S02]  /*19a0*/  LEA R0, R0, R2, 0x18 ;  /* 0x0000000200007211 */ /* 0x004fe400078ec0ff */
[----:B------:R-:W-:-:S03]  /*19b0*/  SHF.L.U32 R2, R8, 0x1f, RZ ;  /* 0x0000001f08027819 */ /* 0x000fc600000006ff */
[----:B------:R-:W-:-:S04]  /*19c0*/  IMAD R0, R9, 0x8, R0 ;  /* 0x0000000809007824 */ /* 0x000fc800078e0200 */
[----:B------:R-:W2:Y:S02]  /*19d0*/  SYNCS.PHASECHK.TRANS64.TRYWAIT P0, [R0+URZ+0x1a0], R2 ;  /* 0x0001a002000075a7 */ /* 0x000ea400080011ff */
[----:B--2---:R-:W-:Y:S05]  /*19e0*/  @!P0 BRA `(.L_x_25) ;  /* 0x0000005c00c08947 */ /* 0x004fea0003800000 */
.L_x_116:
[----:B------:R-:W-:Y:S01]  /*19f0*/  VIADD R9, R9, 0x1 ;  /* 0x0000000109097836 */ /* 0x000fe20000000000 */
[----:B------:R2:W-:Y:S04]  /*1a00*/  SYNCS.ARRIVE.TRANS64.A1T0 RZ, [R0+URZ+0x190], RZ ;  /* 0x000190ff00ff79a7 */ /* 0x0005e800081000ff */
[----:B------:R-:W-:-:S04]  /*1a10*/  ISETP.NE.AND P0, PT, R9, 0x2, PT ;  /* 0x000000020900780c */ /* 0x000fc80003f05270 */
[----:B------:R-:W-:Y:S02]  /*1a20*/  SEL R9, R9, RZ, P0 ;  /* 0x000000ff09097207 */ /* 0x000fe40000000000 */
[----:B--2---:R-:W-:-:S04]  /*1a30*/  SEL R0, RZ, 0x1, P0 ;  /* 0x00000001ff007807 */ /* 0x004fc80000000000 */
[----:B------:R-:W-:-:S07]  /*1a40*/  LOP3.LUT R8, R8, R0, RZ, 0x3c, !PT ;  /* 0x0000000008087212 */ /* 0x000fce00078e3cff */
.L_x_24:
[----:B------:R-:W-:Y:S01]  /*1a50*/  UMOV UR6, 0x400 ;  /* 0x0000040000067882 */ /* 0x000fe20000000000 */
[----:B------:R-:W-:Y:S01]  /*1a60*/  SHF.L.U32 R0, R12, 0x1f, RZ ;  /* 0x0000001f0c007819 */ /* 0x000fe200000006ff */
[----:B-1----:R-:W-:Y:S02]  /*1a70*/  ULEA UR6, UR48, UR6, 0x18 ;  /* 0x0000000630067291 */ /* 0x002fe4000f8ec0ff */
[----:B------:R-:W-:Y:S02]  /*1a80*/  UISETP.GE.U32.AND UP0, UPT, UR47, 0x7f, UPT ;  /* 0x0000007f2f00788c */ /* 0x000fe4000bf06070 */
[----:B------:R-:W-:Y:S02]  /*1a90*/  ULEA UR4, UR5, UR6, 0x3 ;  /* 0x0000000605047291 */ /* 0x000fe4000f8e18ff */
[----:B------:R-:W-:Y:S02]  /*1aa0*/  USHF.L.U32 UR11, UR45, 0x6, URZ ;  /* 0x000000062d0b7899 */ /* 0x000fe400080006ff */
[----:B------:R-:W-:Y:S01]  /*1ab0*/  ULEA UR35, UR46, UR44, 0x7 ;  /* 0x0000002c2e237291 */ /* 0x000fe2000f8e38ff */
[----:B------:R-:W-:-:S04]  /*1ac0*/  UMOV UR13, URZ ;  /* 0x000000ff000d7c82 */ /* 0x000fc80008000000 */
[----:B------:R1:W2:Y:S01]  /*1ad0*/  SYNCS.PHASECHK.TRANS64.TRYWAIT P0, [UR4+0x88], R0 ;  /* 0x00008800ff0075a7 */ /* 0x0002a20008001104 */
[----:B------:R-:W-:Y:S06]  /*1ae0*/  BRA.U !UP0, `(.L_x_26) ;  /* 0x0000000108bc7547 */ /* 0x000fec000b800000 */
[----:B------:R-:W-:Y:S01]  /*1af0*/  UMOV UR7, URZ ;  /* 0x000000ff00077c82 */ /* 0x000fe20008000000 */
[----:B------:R-:W-:-:S05]  /*1b00*/  UMOV UR4, UR5 ;  /* 0x0000000500047c82 */ /* 0x000fca0008000000 */
.L_x_32:
[----:B------:R-:W-:Y:S01]  /*1b10*/  ULEA UR33, UR4, UR6, 0x3 ;  /* 0x0000000604217291 */ /* 0x000fe2000f8e18ff */
[----:B--2---:R-:W-:Y:S01]  /*1b20*/  @!P3 MOV R2, 0x3000 ;  /* 0x000030000002b802 */ /* 0x004fe20000000f00 */
[----:B--2-4-:R-:W-:Y:S10]  /*1b30*/  @P0 BRA `(.L_x_27) ;  /* 0x00000000000c0947 */ /* 0x014ff40003800000 */
[----:B------:R-:W-:-:S04]  /*1b40*/  SHF.L.U32 R3, R12, 0x1f, RZ ;  /* 0x0000001f0c037819 */ /* 0x000fc800000006ff */
[----:B------:R-:W2:Y:S02]  /*1b50*/  SYNCS.PHASECHK.TRANS64.TRYWAIT P0, [UR33+0x88], R3 ;  /* 0x00008803ff0075a7 */ /* 0x000ea40008001121 */
[----:B--2---:R-:W-:Y:S05]  /*1b60*/  @!P0 BRA `(.L_x_28) ;  /* 0x0000005c00748947 */ /* 0x004fea0003800000 */
.L_x_27:
[----:B------:R2:W-:Y:S01]  /*1b70*/  @!P3 SYNCS.ARRIVE.TRANS64 RZ, [UR33], R2 ;  /* 0x00000002ffffb9a7 */ /* 0x0005e20008000021 */
[----:B------:R-:W-:-:S04]  /*1b80*/  ULOP3.LUT UR5, UR25, 0x2, URZ, 0xfc, !UPT ;  /* 0x0000000219057892 */ /* 0x000fc8000f8efcff */
[----:B------:R-:W-:-:S09]  /*1b90*/  UISETP.NE.AND UP0, UPT, UR5, 0x2, UPT ;  /* 0x000000020500788c */ /* 0x000fd2000bf05270 */
[----:B------:R-:W-:Y:S05]  /*1ba0*/  BRA.U UP0, `(.L_x_29) ;  /* 0x0000000100047547 */ /* 0x000fea000b800000 */
[----:B------:R-:W-:Y:S05]  /*1bb0*/  BPT.TRAP 0x1 ;  /* 0x000000040000795c */ /* 0x000fea0000300000 */
.L_x_29:
[----:B------:R-:W-:Y:S04]  /*1bc0*/  BSSY.RECONVERGENT B0, `(.L_x_30) ;  /* 0x0000003000007945 */ /* 0x000fe80003800200 */
[----:B------:R-:W-:Y:S05]  /*1bd0*/  @P2 BRA `(.L_x_31) ;  /* 0x0000000000042947 */ /* 0x000fea0003800000 */
[----:B------:R-:W-:Y:S05]  /*1be0*/  BPT.TRAP 0x1 ;  /* 0x000000040000795c */ /* 0x000fea0000300000 */
.L_x_31:
[----:B------:R-:W-:Y:S05]  /*1bf0*/  BSYNC.RECONVERGENT B0 ;  /* 0x0000000000007941 */ /* 0x000fea0003800200 */
.L_x_30:
[----:B------:R-:W-:Y:S02]  /*1c00*/  UIADD3 UR5, UPT, UPT, UR4, 0x1, URZ ;  /* 0x0000000104057890 */ /* 0x000fe4000fffe0ff */
[----:B------:R-:W-:Y:S02]  /*1c10*/  ULEA UR32, UR4, UR24, 0xd ;  /* 0x0000001804207291 */ /* 0x000fe4000f8e68ff */
[----:B------:R-:W-:Y:S02]  /*1c20*/  UISETP.NE.AND UP0, UPT, UR5, 0x11, UPT ;  /* 0x000000110500788c */ /* 0x000fe4000bf05270 */
[----:B------:R-:W-:Y:S02]  /*1c30*/  UIADD3 UR16, UP1, UPT, UR28, 0x80, URZ ;  /* 0x000000801c107890 */ /* 0x000fe4000ff3e0ff */
[----:B------:R-:W-:Y:S02]  /*1c40*/  USEL UR9, URZ, 0x1, UP0 ;  /* 0x00000001ff097887 */ /* 0x000fe40008000000 */
[----:B------:R-:W-:-:S02]  /*1c50*/  USEL UR5, UR5, URZ, UP0 ;  /* 0x000000ff05057287 */ /* 0x000fc40008000000 */
[----:B------:R-:W-:Y:S02]  /*1c60*/  UIADD3 UR14, UP0, UPT, UR28, 0x180, URZ ;  /* 0x000001801c0e7890 */ /* 0x000fe4000ff1e0ff */
[----:B------:R-:W-:Y:S01]  /*1c70*/  ULEA UR8, UR5, UR6, 0x3 ;  /* 0x0000000605087291 */ /* 0x000fe2000f8e18ff */
[----:B------:R-:W-:Y:S01]  /*1c80*/  LOP3.LUT R12, R12, UR9, RZ, 0x3c, !PT ;  /* 0x000000090c0c7c12 */ /* 0x000fe2000f8e3cff */
[----:B------:R-:W-:Y:S02]  /*1c90*/  USHF.L.U32 UR34, UR7, 0x6, URZ ;  /* 0x0000000607227899 */ /* 0x000fe400080006ff */
[----:B------:R-:W-:Y:S01]  /*1ca0*/  UIADD3.X UR17, UPT, UPT, URZ, UR29, URZ, UP1, !UPT ;  /* 0x0000001dff117290 */ /* 0x000fe20008ffe4ff */
[----:B-1----:R-:W-:Y:S01]  /*1cb0*/  SHF.L.U32 R0, R12, 0x1f, RZ ;  /* 0x0000001f0c007819 */ /* 0x002fe200000006ff */
[----:B------:R-:W-:Y:S02]  /*1cc0*/  UIADD3 UR32, UPT, UPT, UR6, 0x4400, UR32 ;  /* 0x0000440006207890 */ /* 0x000fe4000fffe020 */
[----:B------:R-:W-:Y:S01]  /*1cd0*/  UIADD3.X UR15, UPT, UPT, URZ, UR29, URZ, UP0, !UPT ;  /* 0x0000001dff0f7290 */ /* 0x000fe200087fe4ff */
[----:B------:R3:W4:Y:S01]  /*1ce0*/  SYNCS.PHASECHK.TRANS64.TRYWAIT P0, [UR8+0x88], R0 ;  /* 0x00008800ff0075a7 */ /* 0x0007220008001108 */
[----:B------:R-:W-:Y:S01]  /*1cf0*/  ULEA UR8, UR4, UR6, 0xc ;  /* 0x0000000604087291 */ /* 0x000fe2000f8e60ff */
[----:B------:R-:W-:Y:S01]  /*1d00*/  UMOV UR13, 0x30000 ;  /* 0x00030000000d7882 */ /* 0x000fe20000000000 */
[----:B------:R-:W-:-:S02]  /*1d10*/  UMOV UR18, 0x0 ;  /* 0x0000000000127882 */ /* 0x000fc40000000000 */
[----:B------:R-:W-:Y:S01]  /*1d20*/  UIADD3 UR8, UPT, UPT, UR8, 0x26400, URZ ;  /* 0x0002640008087890 */ /* 0x000fe2000fffe0ff */
[----:B------:R-:W-:Y:S01]  /*1d30*/  UMOV UR19, 0x10000000 ;  /* 0x1000000000137882 */ /* 0x000fe20000000000 */
[----:B------:R-:W-:Y:S01]  /*1d40*/  UMOV UR12, UR36 ;  /* 0x00000024000c7c82 */ /* 0x000fe20008000000 */
[----:B------:R-:W-:Y:S01]  /*1d50*/  UMOV UR9, UR33 ;  /* 0x0000002100097c82 */ /* 0x000fe20008000000 */
[----:B------:R-:W-:Y:S01]  /*1d60*/  UMOV UR10, UR34 ;  /* 0x00000022000a7c82 */ /* 0x000fe20008000000 */
[----:B------:R1:W-:Y:S01]  /*1d70*/  UTMALDG.3D.MULTICAST [UR32], [UR16], UR13, desc[UR18] ;  /* 0x00001220100073b4 */ /* 0x0003e2000801180d */
[----:B------:R-:W-:Y:S01]  /*1d80*/  UIADD3 UR7, UPT, UPT, UR7, 0x1, URZ ;  /* 0x0000000107077890 */ /* 0x000fe2000fffe0ff */
[----:B------:R-:W-:-:S03]  /*1d90*/  UMOV UR4, UR5 ;  /* 0x0000000500047c82 */ /* 0x000fc60008000000 */
[----:B------:R-:W-:Y:S01]  /*1da0*/  UISETP.NE.AND UP0, UPT, UR7, UR21, UPT ;  /* 0x000000150700728c */ /* 0x000fe2000bf05270 */
[----:B------:R3:W-:Y:S01]  /*1db0*/  UTMALDG.3D [UR8], [UR14], desc[UR18] ;  /* 0x000012080e0075b4 */ /* 0x0007e20008011000 */
[----:B-1----:R-:W-:-:S07]  /*1dc0*/  UMOV UR13, UR21 ;  /* 0x00000015000d7c82 */ /* 0x002fce0008000000 */
[----:B---3--:R-:W-:Y:S05]  /*1dd0*/  BRA.U UP0, `(.L_x_32) ;  /* 0xfffffffd004c7547 */ /* 0x008fea000b83ffff */
.L_x_26:
[----:B------:R-:W-:Y:S01]  /*1de0*/  ULEA UR4, UR5, UR6, 0x3 ;  /* 0x0000000605047291 */ /* 0x000fe2000f8e18ff */
[----:B-1----:R-:W-:Y:S01]  /*1df0*/  SHF.L.U32 R0, R12, 0x1f, RZ ;  /* 0x0000001f0c007819 */ /* 0x002fe200000006ff */
[----:B------:R-:W-:Y:S01]  /*1e00*/  @!P1 SYNCS.ARRIVE.TRANS64.A1T0 RZ, [UR6+0x128], RZ ;  /* 0x000128ffffff99a7 */ /* 0x000fe20008100006 */
[----:B------:R-:W-:-:S06]  /*1e10*/  UISETP.GT.AND UP0, UPT, UR42, UR41, UPT ;  /* 0x000000292a00728c */ /* 0x000fcc000bf04270 */
[----:B--2-4-:R1:W2:Y:S03]  /*1e20*/  SYNCS.PHASECHK.TRANS64.TRYWAIT P0, [UR4+0x88], R0 ;  /* 0x00008800ff0075a7 */ /* 0x0142a60008001104 */
[----:B------:R-:W-:Y:S05]  /*1e30*/  BRA.U !UP0, `(.L_x_33) ;  /* 0x0000000108c07547 */ /* 0x000fea000b800000 */
[----:B------:R-:W-:Y:S01]  /*1e40*/  UIADD3 UR26, UPT, UPT, UR43, UR13, URZ ;  /* 0x0000000d2b1a7290 */ /* 0x000fe2000fffe0ff */
[----:B------:R-:W-:-:S11]  /*1e50*/  UMOV UR4, UR5 ;  /* 0x0000000500047c82 */ /* 0x000fd60008000000 */
.L_x_39:
[----:B------:R-:W-:Y:S01]  /*1e60*/  ULEA UR17, UR4, UR6, 0x3 ;  /* 0x0000000604117291 */ /* 0x000fe2000f8e18ff */
[----:B--2---:R-:W-:Y:S01]  /*1e70*/  @!P3 MOV R2, 0x3000 ;  /* 0x000030000002b802 */ /* 0x004fe20000000f00 */
[----:B--2-4-:R-:W-:Y:S10]  /*1e80*/  @P0 BRA `(.L_x_34) ;  /* 0x00000000000c0947 */ /* 0x014ff40003800000 */
[----:B------:R-:W-:-:S04]  /*1e90*/  SHF.L.U32 R3, R12, 0x1f, RZ ;  /* 0x0000001f0c037819 */ /* 0x000fc800000006ff */
[----:B------:R-:W2:Y:S02]  /*1ea0*/  SYNCS.PHASECHK.TRANS64.TRYWAIT P0, [UR17+0x88], R3 ;  /* 0x00008803ff0075a7 */ /* 0x000ea40008001111 */
[----:B--2---:R-:W-:Y:S05]  /*1eb0*/  @!P0 BRA `(.L_x_35) ;  /* 0x0000005800b88947 */ /* 0x004fea0003800000 */
.L_x_34:
[----:B------:R2:W-:Y:S01]  /*1ec0*/  @!P3 SYNCS.ARRIVE.TRANS64 RZ, [UR17], R2 ;  /* 0x00000002ffffb9a7 */ /* 0x0005e20008000011 */
[----:B------:R-:W-:-:S04]  /*1ed0*/  ULOP3.LUT UR5, UR25, 0x2, URZ, 0xfc, !UPT ;  /* 0x0000000219057892 */ /* 0x000fc8000f8efcff */
[----:B------:R-:W-:-:S09]  /*1ee0*/  UISETP.NE.AND UP0, UPT, UR5, 0x2, UPT ;  /* 0x000000020500788c */ /* 0x000fd2000bf05270 */
[----:B------:R-:W-:Y:S05]  /*1ef0*/  BRA.U UP0, `(.L_x_36) ;  /* 0x0000000100047547 */ /* 0x000fea000b800000 */
[----:B------:R-:W-:Y:S05]  /*1f00*/  BPT.TRAP 0x1 ;  /* 0x000000040000795c */ /* 0x000fea0000300000 */
.L_x_36:
[----:B------:R-:W-:Y:S04]  /*1f10*/  BSSY.RECONVERGENT B0, `(.L_x_37) ;  /* 0x0000003000007945 */ /* 0x000fe80003800200 */
[----:B------:R-:W-:Y:S05]  /*1f20*/  @P2 BRA `(.L_x_38) ;  /* 0x0000000000042947 */ /* 0x000fea0003800000 */
[----:B------:R-:W-:Y:S05]  /*1f30*/  BPT.TRAP 0x1 ;  /* 0x000000040000795c */ /* 0x000fea0000300000 */
.L_x_38:
[----:B------:R-:W-:Y:S05]  /*1f40*/  BSYNC.RECONVERGENT B0 ;  /* 0x0000000000007941 */ /* 0x000fea0003800200 */
.L_x_37:
[----:B------:R-:W-:Y:S02]  /*1f50*/  UIADD3 UR5, UPT, UPT, UR4, 0x1, URZ ;  /* 0x0000000104057890 */ /* 0x000fe4000fffe0ff */
[----:B------:R-:W-:Y:S02]  /*1f60*/  ULEA UR16, UR4, UR24, 0xd ;  /* 0x0000001804107291 */ /* 0x000fe4000f8e68ff */
[----:B------:R-:W-:Y:S02]  /*1f70*/  UISETP.NE.AND UP0, UPT, UR5, 0x11, UPT ;  /* 0x000000110500788c */ /* 0x000fe4000bf05270 */
[----:B------:R-:W-:Y:S02]  /*1f80*/  UIADD3 UR22, UP1, UPT, UR28, 0x80, URZ ;  /* 0x000000801c167890 */ /* 0x000fe4000ff3e0ff */
[----:B------:R-:W-:Y:S02]  /*1f90*/  USEL UR8, URZ, 0x1, UP0 ;  /* 0x00000001ff087887 */ /* 0x000fe40008000000 */
[----:B------:R-:W-:-:S02]  /*1fa0*/  USEL UR5, UR5, URZ, UP0 ;  /* 0x000000ff05057287 */ /* 0x000fc40008000000 */
[----:B------:R-:W-:Y:S02]  /*1fb0*/  UIADD3 UR14, UP0, UPT, UR28, 0x180, URZ ;  /* 0x000001801c0e7890 */ /* 0x000fe4000ff1e0ff */
[----:B------:R-:W-:Y:S01]  /*1fc0*/  LOP3.LUT R12, R12, UR8, RZ, 0x3c, !PT ;  /* 0x000000080c0c7c12 */ /* 0x000fe2000f8e3cff */
[----:B------:R-:W-:Y:S02]  /*1fd0*/  ULEA UR7, UR5, UR6, 0x3 ;  /* 0x0000000605077291 */ /* 0x000fe4000f8e18ff */
[----:B------:R-:W-:Y:S01]  /*1fe0*/  ULEA UR8, UR4, UR6, 0xc ;  /* 0x0000000604087291 */ /* 0x000fe2000f8e60ff */
[----:B-1----:R-:W-:Y:S01]  /*1ff0*/  SHF.L.U32 R0, R12, 0x1f, RZ ;  /* 0x0000001f0c007819 */ /* 0x002fe200000006ff */
[----:B------:R-:W-:Y:S02]  /*2000*/  USHF.L.U32 UR18, UR13, 0x6, URZ ;  /* 0x000000060d127899 */ /* 0x000fe400080006ff */
[----:B------:R-:W-:Y:S02]  /*2010*/  UIADD3 UR16, UPT, UPT, UR6, 0x4400, UR16 ;  /* 0x0000440006107890 */ /* 0x000fe4000fffe010 */
[----:B------:R-:W-:Y:S01]  /*2020*/  UIADD3.X UR23, UPT, UPT, URZ, UR29, URZ, UP1, !UPT ;  /* 0x0000001dff177290 */ /* 0x000fe20008ffe4ff */
[----:B------:R3:W4:Y:S01]  /*2030*/  SYNCS.PHASECHK.TRANS64.TRYWAIT P0, [UR7+0x88], R0 ;  /* 0x00008800ff0075a7 */ /* 0x0007220008001107 */
[----:B------:R-:W-:-:S02]  /*2040*/  UIADD3 UR8, UPT, UPT, UR8, 0x26400, URZ ;  /* 0x0002640008087890 */ /* 0x000fc4000fffe0ff */
[----:B------:R-:W-:Y:S01]  /*2050*/  UIADD3.X UR15, UPT, UPT, URZ, UR29, URZ, UP0, !UPT ;  /* 0x0000001dff0f7290 */ /* 0x000fe200087fe4ff */
[----:B------:R-:W-:Y:S01]  /*2060*/  UMOV UR7, 0x30000 ;  /* 0x0003000000077882 */ /* 0x000fe20000000000 */
[----:B------:R-:W-:Y:S01]  /*2070*/  UMOV UR30, 0x0 ;  /* 0x00000000001e7882 */ /* 0x000fe20000000000 */
[----:B------:R-:W-:Y:S01]  /*2080*/  UMOV UR31, 0x10000000 ;  /* 0x10000000001f7882 */ /* 0x000fe20000000000 */
[----:B------:R-:W-:Y:S01]  /*2090*/  UMOV UR19, UR35 ;  /* 0x0000002300137c82 */ /* 0x000fe20008000000 */
[----:B------:R-:W-:Y:S01]  /*20a0*/  UMOV UR20, UR36 ;  /* 0x0000002400147c82 */ /* 0x000fe20008000000 */
[----:B------:R-:W-:Y:S01]  /*20b0*/  UMOV UR12, UR36 ;  /* 0x00000024000c7c82 */ /* 0x000fe20008000000 */
[----:B------:R-:W-:Y:S01]  /*20c0*/  UMOV UR9, UR17 ;  /* 0x0000001100097c82 */ /* 0x000fe20008000000 */
[----:B------:R-:W-:Y:S01]  /*20d0*/  UMOV UR10, UR18 ;  /* 0x00000012000a7c82 */ /* 0x000fe20008000000 */
[----:B------:R3:W-:Y:S01]  /*20e0*/  UTMALDG.3D.MULTICAST [UR16], [UR22], UR7, desc[UR30] ;  /* 0x00001e10160073b4 */ /* 0x0007e20008011807 */
[----:B------:R-:W-:Y:S01]  /*20f0*/  UIADD3 UR13, UPT, UPT, UR13, 0x1, URZ ;  /* 0x000000010d0d7890 */ /* 0x000fe2000fffe0ff */
[----:B------:R-:W-:-:S03]  /*2100*/  UMOV UR4, UR5 ;  /* 0x0000000500047c82 */ /* 0x000fc60008000000 */
[----:B------:R-:W-:Y:S01]  /*2110*/  UISETP.NE.AND UP0, UPT, UR13, UR26, UPT ;  /* 0x0000001a0d00728c */ /* 0x000fe2000bf05270 */
[----:B------:R3:W-:Y:S08]  /*2120*/  UTMALDG.3D [UR8], [UR14], desc[UR30] ;  /* 0x00001e080e0075b4 */ /* 0x0007f00008011000 */
[----:B---3--:R-:W-:Y:S05]  /*2130*/  BRA.U UP0, `(.L_x_39) ;  /* 0xfffffffd00487547 */ /* 0x008fea000b83ffff */
.L_x_33:
[C---:B------:R-:W-:Y:S01]  /*2140*/  LEA R3, R11.reuse, UR6, 0x3 ;  /* 0x000000060b037c11 */ /* 0x040fe2000f8e18ff */
[----:B------:R-:W-:Y:S01]  /*2150*/  NOP ;  /* 0x0000000000007918 */ /* 0x000fe20000000000 */
[----:B-1----:R-:W-:Y:S02]  /*2160*/  SHF.L.U32 R0, R10, 0x1f, RZ ;  /* 0x0000001f0a007819 */ /* 0x002fe400000006ff */
[----:B------:R-:W-:Y:S02]  /*2170*/  LEA R4, R11, UR6, 0x4 ;  /* 0x000000060b047c11 */ /* 0x000fe4000f8e20ff */
[----:B--2-4-:R-:W1:Y:S02]  /*2180*/  SYNCS.PHASECHK.TRANS64.TRYWAIT P0, [R3+URZ+0x130], R0 ;  /* 0x00013000030075a7 */ /* 0x014e6400080011ff */
[----:B-1----:R-:W-:Y:S05]  /*2190*/  @!P0 BRA `(.L_x_40) ;  /* 0x0000005800188947 */ /* 0x002fea0003800000 */
.L_x_119:
[----:B------:R-:W2:Y:S01]  /*21a0*/  LDS.128 R4, [R4+0x1c0] ;  /* 0x0001c00004047984 */ /* 0x000ea20000000c00 */
[----:B------:R-:W-:Y:S01]  /*21b0*/  UISETP.GE.AND UP0, UPT, UR40, 0x1, UPT ;  /* 0x000000012800788c */ /* 0x000fe2000bf06270 */
[----:B------:R-:W-:Y:S01]  /*21c0*/  @!PT LDS RZ, [RZ] ;  /* 0x00000000fffff984 */ /* 0x000fe20000000800 */
[----:B------:R-:W-:Y:S01]  /*21d0*/  @!PT LDS RZ, [RZ] ;  /* 0x00000000fffff984 */ /* 0x000fe20000000800 */
[----:B------:R-:W-:Y:S01]  /*21e0*/  @!PT LDS RZ, [RZ] ;  /* 0x00000000fffff984 */ /* 0x000fe20000000800 */
[----:B------:R-:W-:Y:S01]  /*21f0*/  @!PT LDS RZ, [RZ] ;  /* 0x00000000fffff984 */ /* 0x000fe20000000800 */
[----:B------:R3:W-:Y:S06]  /*2200*/  MEMBAR.ALL.CTA ;  /* 0x0000000000007992 */ /* 0x0007ec0000008000 */
[----:B---3--:R-:W3:Y:S01]  /*2210*/  FENCE.VIEW.ASYNC.S ;  /* 0x00000000000073c6 */ /* 0x008ee20000000000 */
[----:B--2---:R-:W-:-:S13]  /*2220*/  LOP3.LUT P0, RZ, R6, 0x1, RZ, 0xc0, !PT ;  /* 0x0000000106ff7812 */ /* 0x004fda000780c0ff */
[----:B---3--:R-:W-:Y:S01]  /*2230*/  VOTEU.ANY UP1, P0 ;  /* 0x0000000000ff7886 */ /* 0x008fe20000020100 */
[----:B------:R-:W-:-:S13]  /*2240*/  PLOP3.LUT P0, PT, PT, PT, UP1, 0x80, 0x8 ;  /* 0x000000000008781c */ /* 0x000fda0003f0f018 */
[----:B-1----:R-:W-:Y:S02]  /*2250*/  @P0 LOP3.LUT R0, R5, 0xffff, RZ, 0xc0, !PT ;  /* 0x0000ffff05000812 */ /* 0x002fe400078ec0ff */
[----:B------:R-:W-:Y:S02]  /*2260*/  @P0 MOV R2, R4 ;  /* 0x0000000400020202 */ /* 0x000fe40000000f00 */
[----:B------:R-:W-:Y:S01]  /*2270*/  @P0 R2UR UR7, R0 ;  /* 0x00000000000702ca */ /* 0x000fe200000e0000 */
[----:B------:R-:W-:Y:S01]  /*2280*/  VIADD R0, R3, 0x140 ;  /* 0x0000014003007836 */ /* 0x000fe20000000000 */
[----:B------:R-:W-:Y:S02]  /*2290*/  @P0 SHF.R.U32.HI R4, RZ, 0x10, R5 ;  /* 0x00000010ff040819 */ /* 0x000fe40000011605 */
[----:B------:R-:W-:Y:S02]  /*22a0*/  @P0 R2UR UR8, R2 ;  /* 0x00000000020802ca */ /* 0x000fe400000e0000 */
[----:B------:R-:W-:-:S02]  /*22b0*/  PRMT R0, RZ, 0x654, R0 ;  /* 0x00000654ff007816 */ /* 0x000fc40000000000 */
[----:B------:R-:W-:Y:S02]  /*22c0*/  @P0 R2UR UR4, R4 ;  /* 0x00000000040402ca */ /* 0x000fe400000e0000 */
[----:B------:R1:W-:Y:S03]  /*22d0*/  SYNCS.ARRIVE.TRANS64.RED.A1T0 RZ, [R0+URZ], RZ ;  /* 0x000000ff00ff79a7 */ /* 0x0003e600081004ff */
[----:B------:R-:W-:-:S04]  /*22e0*/  @UP1 UMOV UR27, UR7 ;  /* 0x00000007001b1c82 */ /* 0x000fc80008000000 */
[----:B------:R-:W-:-:S04]  /*22f0*/  @UP1 UMOV UR37, UR8 ;  /* 0x0000000800251c82 */ /* 0x000fc80008000000 */
[----:B------:R-:W-:Y:S01]  /*2300*/  @UP1 UMOV UR36, UR4 ;  /* 0x0000000400241c82 */ /* 0x000fe20008000000 */
[----:B------:R-:W-:Y:S05]  /*2310*/  BRA.U !UP0, `(.L_x_41) ;  /* 0x0000000108d47547 */ /* 0x000fea000b800000 */
[----:B------:R-:W2:Y:S01]  /*2320*/  LDCU.128 UR12, c[0x0][0xb10] ;  /* 0x00016200ff0c77ac */ /* 0x000ea20008000c00 */
[----:B------:R-:W3:Y:S01]  /*2330*/  LDCU UR26, c[0x0][0xb20] ;  /* 0x00016400ff1a77ac */ /* 0x000ee20008000800 */
[----:B------:R-:W4:Y:S01]  /*2340*/  LDCU UR20, c[0x0][0xb0c] ;  /* 0x00016180ff1477ac */ /* 0x000f220008000800 */
[----:B------:R-:W1:Y:S01]  /*2350*/  LDCU.64 UR10, c[0x0][0xb28] ;  /* 0x00016500ff0a77ac */ /* 0x000e620008000a00 */
[----:B------:R-:W-:Y:S02]  /*2360*/  UISETP.NE.AND UP3, UPT, UR40, 0x1, UPT ;  /* 0x000000012800788c */ /* 0x000fe4000bf65270 */
[----:B--2---:R-:W-:Y:S02]  /*2370*/  UIMAD.WIDE.U32 UR16, UR38, UR15, URZ ;  /* 0x0000000f261072a5 */ /* 0x004fe4000f8e00ff */
[----:B------:R-:W-:Y:S02]  /*2380*/  UIMAD.WIDE.U32 UR8, UR39, UR12, URZ ;  /* 0x0000000c270872a5 */ /* 0x000fe4000f8e00ff */
[----:B------:R-:W-:-:S02]  /*2390*/  UISETP.NE.AND UP0, UPT, UR14, 0x1, UPT ;  /* 0x000000010e00788c */ /* 0x000fc4000bf05270 */
[----:B------:R-:W-:Y:S01]  /*23a0*/  UIMAD.WIDE.U32 UR22, UR27, UR15, URZ ;  /* 0x0000000f1b1672a5 */ /* 0x000fe2000f8e00ff */
[----:B------:R-:W-:Y:S02]  /*23b0*/  UMOV UR16, UR17 ;  /* 0x0000001100107c82 */ /* 0x000fe40008000000 */
[----:B------:R-:W-:Y:S01]  /*23c0*/  UMOV UR8, UR9 ;  /* 0x0000000900087c82 */ /* 0x000fe20008000000 */
[----:B---3--:R-:W-:Y:S02]  /*23d0*/  USHF.R.U32.HI UR16, URZ, UR26, UR16 ;  /* 0x0000001aff107299 */ /* 0x008fe40008011610 */
[----:B----4-:R-:W-:Y:S02]  /*23e0*/  UISETP.NE.AND UP2, UPT, UR20, 0x1, UPT ;  /* 0x000000011400788c */ /* 0x010fe4000bf45270 */
[----:B------:R-:W-:Y:S02]  /*23f0*/  USHF.R.U32.HI UR8, URZ, UR13, UR8 ;  /* 0x0000000dff087299 */ /* 0x000fe40008011608 */
[----:B------:R-:W-:-:S02]  /*2400*/  USEL UR7, UR38, UR16, !UP0 ;  /* 0x0000001026077287 */ /* 0x000fc4000c000000 */
[----:B------:R-:W-:Y:S02]  /*2410*/  USEL UR8, UR39, UR8, !UP2 ;  /* 0x0000000827087287 */ /* 0x000fe4000d000000 */
[----:B-1----:R-:W-:Y:S01]  /*2420*/  UIMAD.WIDE.U32 UR16, UR7, UR10, URZ ;  /* 0x0000000a071072a5 */ /* 0x002fe2000f8e00ff */
[----:B------:R-:W-:Y:S01]  /*2430*/  UMOV UR4, UR23 ;  /* 0x0000001700047c82 */ /* 0x000fe20008000000 */
[----:B------:R-:W-:Y:S02]  /*2440*/  UIMAD.WIDE.U32 UR18, UR37, UR12, URZ ;  /* 0x0000000c251272a5 */ /* 0x000fe4000f8e00ff */
[----:B------:R-:W-:-:S03]  /*2450*/  UIMAD.WIDE.U32 UR22, UR8, UR10, URZ ;  /* 0x0000000a081672a5 */ /* 0x000fc6000f8e00ff */
[----:B------:R-:W-:Y:S01]  /*2460*/  UMOV UR16, UR17 ;  /* 0x0000001100107c82 */ /* 0x000fe20008000000 */
[----:B------:R-:W-:Y:S02]  /*2470*/  USHF.R.U32.HI UR4, URZ, UR26, UR4 ;  /* 0x0000001aff047299 */ /* 0x000fe40008011604 */
[----:B------:R-:W-:Y:S01]  /*2480*/  @UP3 USHF.R.U32.HI UR7, URZ, UR11, UR16 ;  /* 0x0000000bff073299 */ /* 0x000fe20008011610 */
[----:B------:R-:W-:Y:S01]  /*2490*/  UMOV UR18, UR19 ;  /* 0x0000001300127c82 */ /* 0x000fe20008000000 */
[----:B------:R-:W-:Y:S01]  /*24a0*/  UMOV UR22, UR23 ;  /* 0x0000001700167c82 */ /* 0x000fe20008000000 */
[----:B------:R-:W-:Y:S02]  /*24b0*/  USHF.R.U32.HI UR13, URZ, UR13, UR18 ;  /* 0x0000000dff0d7299 */ /* 0x000fe40008011612 */
[----:B------:R-:W-:Y:S02]  /*24c0*/  USEL UR4, UR27, UR4, !UP0 ;  /* 0x000000041b047287 */ /* 0x000fe4000c000000 */
[----:B------:R-:W-:-:S02]  /*24d0*/  @UP3 USHF.R.U32.HI UR8, URZ, UR11, UR22 ;  /* 0x0000000bff083299 */ /* 0x000fc40008011616 */
[----:B------:R-:W-:Y:S02]  /*24e0*/  UIMAD UR9, UR40, UR7, URZ ;  /* 0x00000007280972a4 */ /* 0x000fe4000f8e02ff */
[----:B------:R-:W-:Y:S02]  /*24f0*/  USEL UR7, UR37, UR13, !UP2 ;  /* 0x0000000d25077287 */ /* 0x000fe4000d000000 */
[----:B------:R-:W-:Y:S02]  /*2500*/  UIMAD UR12, UR40, UR8, URZ ;  /* 0x00000008280c72a4 */ /* 0x000fe4000f8e02ff */
[----:B------:R-:W-:Y:S02]  /*2510*/  UISETP.GE.AND UP0, UPT, UR4, UR9, UPT ;  /* 0x000000090400728c */ /* 0x000fe4000bf06270 */
[----:B------:R-:W-:Y:S02]  /*2520*/  UIMAD.WIDE.U32 UR16, UR4, UR10, URZ ;  /* 0x0000000a041072a5 */ /* 0x000fe4000f8e00ff */
[----:B------:R-:W-:-:S02]  /*2530*/  UISETP.GE.OR UP0, UPT, UR7, UR12, UP0 ;  /* 0x0000000c0700728c */ /* 0x000fc40008706670 */
        /* <DEDUP_REMOVED lines=19> */
.L_x_41:
[----:B------:R-:W2:Y:S02]  /*2670*/  LDCU UR4, c[0x0][0xb30] ;  /* 0x00016600ff0477ac */ /* 0x000ea40008000800 */
[----:B--2---:R-:W-:-:S09]  /*2680*/  UISETP.NE.AND UP0, UPT, UR4, 0x1, UPT ;  /* 0x000000010400788c */ /* 0x004fd2000bf05270 */
[----:B------:R-:W-:Y:S05]  /*2690*/  BRA.U UP0, `(.L_x_42) ;  /* 0x0000000100447547 */ /* 0x000fea000b800000 */
[----:B------:R-:W2:Y:S01]  /*26a0*/  LDCU.128 UR12, c[0x0][0xb10] ;  /* 0x00016200ff0c77ac */ /* 0x000ea20008000c00 */
[----:B------:R-:W3:Y:S01]  /*26b0*/  LDCU UR16, c[0x0][0xb0c] ;  /* 0x00016180ff1077ac */ /* 0x000ee20008000800 */
[----:B------:R-:W4:Y:S01]  /*26c0*/  LDCU UR17, c[0x0][0xb20] ;  /* 0x00016400ff1177ac */ /* 0x000f220008000800 */
[----:B--2---:R-:W-:Y:S02]  /*26d0*/  UIMAD.WIDE.U32 UR10, UR37, UR12, URZ ;  /* 0x0000000c250a72a5 */ /* 0x004fe4000f8e00ff */
[----:B------:R-:W-:Y:S02]  /*26e0*/  UIMAD.WIDE.U32 UR8, UR27, UR15, URZ ;  /* 0x0000000f1b0872a5 */ /* 0x000fe4000f8e00ff */
[----:B---3--:R-:W-:Y:S02]  /*26f0*/  UISETP.NE.AND UP2, UPT, UR16, 0x1, UPT ;  /* 0x000000011000788c */ /* 0x008fe4000bf45270 */
[----:B------:R-:W-:Y:S01]  /*2700*/  UISETP.NE.AND UP0, UPT, UR14, 0x1, UPT ;  /* 0x000000010e00788c */ /* 0x000fe2000bf05270 */
[----:B------:R-:W-:-:S02]  /*2710*/  UMOV UR7, UR11 ;  /* 0x0000000b00077c82 */ /* 0x000fc40008000000 */
[----:B------:R-:W-:Y:S01]  /*2720*/  UMOV UR4, UR9 ;  /* 0x0000000900047c82 */ /* 0x000fe20008000000 */
[----:B------:R-:W-:Y:S02]  /*2730*/  USHF.R.U32.HI UR7, URZ, UR13, UR7 ;  /* 0x0000000dff077299 */ /* 0x000fe40008011607 */
[----:B----4-:R-:W-:Y:S02]  /*2740*/  USHF.R.U32.HI UR4, URZ, UR17, UR4 ;  /* 0x00000011ff047299 */ /* 0x010fe40008011604 */
[----:B------:R-:W-:Y:S02]  /*2750*/  USEL UR7, UR37, UR7, !UP2 ;  /* 0x0000000725077287 */ /* 0x000fe4000d000000 */
[----:B------:R-:W-:-:S04]  /*2760*/  USEL UR4, UR27, UR4, !UP0 ;  /* 0x000000041b047287 */ /* 0x000fc8000c000000 */
[----:B------:R-:W-:Y:S02]  /*2770*/  UIADD3 UR8, UPT, UPT, UR7, -UR4, URZ ;  /* 0x8000000407087290 */ /* 0x000fe4000fffe0ff */
[----:B------:R-:W-:Y:S02]  /*2780*/  UIADD3 UR4, UPT, UPT, -UR7, UR4, URZ ;  /* 0x0000000407047290 */ /* 0x000fe4000fffe1ff */
[----:B------:R-:W-:Y:S02]  /*2790*/  UIMAD UR27, UR8, UR14, UR27 ;  /* 0x0000000e081b72a4 */ /* 0x000fe4000f8e021b */
[----:B------:R-:W-:-:S12]  /*27a0*/  UIMAD UR37, UR4, UR16, UR37 ;  /* 0x00000010042572a4 */ /* 0x000fd8000f8e0225 */
.L_x_42:
[----:B------:R-:W-:Y:S01]  /*27b0*/  VIADD R11, R11, 0x1 ;  /* 0x000000010b0b7836 */ /* 0x000fe20000000000 */
[----:B------:R-:W-:Y:S01]  /*27c0*/  PLOP3.LUT P1, PT, PT, PT, PT, 0x80, 0x8 ;  /* 0x000000000008781c */ /* 0x000fe20003f2f070 */
[----:B------:R-:W-:Y:S02]  /*27d0*/  UIADD3 UR46, UPT, UPT, UR37, UR60, URZ ;  /* 0x0000003c252e7290 */ /* 0x000fe4000fffe0ff */
[----:B------:R-:W-:Y:S01]  /*27e0*/  UIADD3 UR45, UPT, UPT, UR27, UR57, URZ ;  /* 0x000000391b2d7290 */ /* 0x000fe2000fffe0ff */
[----:B------:R-:W-:-:S04]  /*27f0*/  ISETP.NE.AND P0, PT, R11, 0x2, PT ;  /* 0x000000020b00780c */ /* 0x000fc80003f05270 */
[----:B-1----:R-:W-:Y:S02]  /*2800*/  SEL R0, RZ, 0x1, P0 ;  /* 0x00000001ff007807 */ /* 0x002fe40000000000 */
[----:B------:R-:W-:Y:S02]  /*2810*/  SEL R11, R11, RZ, P0 ;  /* 0x000000ff0b0b7207 */ /* 0x000fe40000000000 */
[----:B------:R-:W-:Y:S01]  /*2820*/  LOP3.LUT R10, R10, R0, RZ, 0x3c, !PT ;  /* 0x000000000a0a7212 */ /* 0x000fe200078e3cff */
[----:B------:R-:W-:Y:S06]  /*2830*/  BRA.U UP1, `(.L_x_43) ;  /* 0xfffffff101447547 */ /* 0x000fec000b83ffff */
[----:B------:R-:W-:Y:S01]  /*2840*/  UIADD3 UR7, UPT, UPT, UR6, 0x88, URZ ;  /* 0x0000008806077890 */ /* 0x000fe2000fffe0ff */
[----:B------:R-:W-:-:S03]  /*2850*/  SHF.L.U32 R2, R12, 0x1f, RZ ;  /* 0x0000001f0c027819 */ /* 0x000fc600000006ff */
[----:B------:R-:W-:-:S09]  /*2860*/  ULEA UR4, UR5, UR7, 0x3 ;  /* 0x0000000705047291 */ /* 0x000fd2000f8e18ff */
[----:B------:R-:W1:Y:S02]  /*2870*/  SYNCS.PHASECHK.TRANS64.TRYWAIT P0, [UR4], R2 ;  /* 0x00000002ff0075a7 */ /* 0x000e640008001104 */
[----:B-1----:R-:W-:Y:S05]  /*2880*/  @!P0 BRA `(.L_x_44) ;  /* 0x0000005000708947 */ /* 0x002fea0003800000 */
.L_x_121:
[----:B------:R-:W-:-:S04]  /*2890*/  UIADD3 UR4, UPT, UPT, UR5, 0x1, URZ ;  /* 0x0000000105047890 */ /* 0x000fc8000fffe0ff */
[----:B------:R-:W-:-:S04]  /*28a0*/  UISETP.NE.AND UP0, UPT, UR4, 0x11, UPT ;  /* 0x000000110400788c */ /* 0x000fc8000bf05270 */
[----:B------:R-:W-:Y:S02]  /*28b0*/  USEL UR6, URZ, 0x1, UP0 ;  /* 0x00000001ff067887 */ /* 0x000fe40008000000 */
[----:B------:R-:W-:-:S04]  /*28c0*/  USEL UR4, UR4, URZ, UP0 ;  /* 0x000000ff04047287 */ /* 0x000fc80008000000 */
[----:B------:R-:W-:Y:S01]  /*28d0*/  ULEA UR5, UR4, UR7, 0x3 ;  /* 0x0000000704057291 */ /* 0x000fe2000f8e18ff */
[----:B-1----:R-:W-:-:S04]  /*28e0*/  LOP3.LUT R2, R12, UR6, RZ, 0x3c, !PT ;  /* 0x000000060c027c12 */ /* 0x002fc8000f8e3cff */
[----:B------:R-:W-:-:S04]  /*28f0*/  SHF.L.U32 R3, R2, 0x1f, RZ ;  /* 0x0000001f02037819 */ /* 0x000fc800000006ff */
[----:B------:R-:W1:Y:S02]  /*2900*/  SYNCS.PHASECHK.TRANS64.TRYWAIT P0, [UR5], R3 ;  /* 0x00000003ff0075a7 */ /* 0x000e640008001105 */
[----:B-1----:R-:W-:Y:S05]  /*2910*/  @!P0 BRA `(.L_x_45) ;  /* 0x0000005000648947 */ /* 0x002fea0003800000 */
.L_x_123:
[----:B------:R-:W-:-:S04]  /*2920*/  UIADD3 UR4, UPT, UPT, UR4, 0x1, URZ ;  /* 0x0000000104047890 */ /* 0x000fc8000fffe0ff */
[----:B------:R-:W-:-:S04]  /*2930*/  UISETP.NE.AND UP0, UPT, UR4, 0x11, UPT ;  /* 0x000000110400788c */ /* 0x000fc8000bf05270 */
[----:B------:R-:W-:Y:S02]  /*2940*/  USEL UR6, URZ, 0x1, UP0 ;  /* 0x00000001ff067887 */ /* 0x000fe40008000000 */
[----:B------:R-:W-:-:S04]  /*2950*/  USEL UR4, UR4, URZ, UP0 ;  /* 0x000000ff04047287 */ /* 0x000fc80008000000 */
[----:B------:R-:W-:Y:S01]  /*2960*/  ULEA UR5, UR4, UR7, 0x3 ;  /* 0x0000000704057291 */ /* 0x000fe2000f8e18ff */
[----:B------:R-:W-:-:S04]  /*2970*/  LOP3.LUT R2, R2, UR6, RZ, 0x3c, !PT ;  /* 0x0000000602027c12 */ /* 0x000fc8000f8e3cff */
[----:B-1----:R-:W-:-:S04]  /*2980*/  SHF.L.U32 R3, R2, 0x1f, RZ ;  /* 0x0000001f02037819 */ /* 0x002fc800000006ff */
[----:B------:R-:W1:Y:S02]  /*2990*/  SYNCS.PHASECHK.TRANS64.TRYWAIT P0, [UR5], R3 ;  /* 0x00000003ff0075a7 */ /* 0x000e640008001105 */
[----:B-1----:R-:W-:Y:S05]  /*29a0*/  @!P0 BRA `(.L_x_46) ;  /* 0x0000005000588947 */ /* 0x002fea0003800000 */
.L_x_125:
        /* <DEDUP_REMOVED lines=9> */
.L_x_127:
        /* <DEDUP_REMOVED lines=9> */
.L_x_129:
        /* <DEDUP_REMOVED lines=9> */
.L_x_131:
        /* <DEDUP_REMOVED lines=9> */
.L_x_133:
        /* <DEDUP_REMOVED lines=9> */
.L_x_135:
        /* <DEDUP_REMOVED lines=9> */
.L_x_137:
        /* <DEDUP_REMOVED lines=9> */
.L_x_139:
        /* <DEDUP_REMOVED lines=9> */
.L_x_141:
        /* <DEDUP_REMOVED lines=9> */
.L_x_143:
        /* <DEDUP_REMOVED lines=9> */
.L_x_145:
        /* <DEDUP_REMOVED lines=9> */
.L_x_147:
        /* <DEDUP_REMOVED lines=9> */
.L_x_149:
        /* <DEDUP_REMOVED lines=9> */
.L_x_151:
[----:B------:R-:W-:-:S04]  /*3100*/  UIADD3 UR4, UPT, UPT, UR4, 0x1, URZ ;  /* 0x0000000104047890 */ /* 0x000fc8000fffe0ff */
[----:B------:R-:W-:-:S04]  /*3110*/  UISETP.NE.AND UP0, UPT, UR4, 0x11, UPT ;  /* 0x000000110400788c */ /* 0x000fc8000bf05270 */
[----:B------:R-:W-:Y:S02]  /*3120*/  USEL UR5, URZ, 0x1, UP0 ;  /* 0x00000001ff057887 */ /* 0x000fe40008000000 */
[----:B------:R-:W-:-:S04]  /*3130*/  USEL UR4, UR4, URZ, UP0 ;  /* 0x000000ff04047287 */ /* 0x000fc80008000000 */
[----:B------:R-:W-:Y:S01]  /*3140*/  ULEA UR4, UR4, UR7, 0x3 ;  /* 0x0000000704047291 */ /* 0x000fe2000f8e18ff */
[----:B------:R-:W-:-:S04]  /*3150*/  LOP3.LUT R2, R2, UR5, RZ, 0x3c, !PT ;  /* 0x0000000502027c12 */ /* 0x000fc8000f8e3cff */
[----:B------:R-:W-:Y:S01]  /*3160*/  SHF.L.U32 R2, R2, 0x1f, RZ ;  /* 0x0000001f02027819 */ /* 0x000fe200000006ff */
[----:B-1----:R-:W-:-:S07]  /*3170*/  IMAD.U32 R0, RZ, RZ, UR4 ;  /* 0x00000004ff007e24 */ /* 0x002fce000f8e00ff */
.L_x_60:
[----:B-1----:R1:W2:Y:S02]  /*3180*/  SYNCS.PHASECHK.TRANS64.TRYWAIT P0, [R0+URZ], R2 ;  /* 0x00000002000075a7 */ /* 0x0022a400080011ff */
[----:B--2---:R-:W-:Y:S05]  /*3190*/  @!P0 NANOSLEEP.SYNCS 0x989680 ;  /* 0x009896800000895d */ /* 0x004fea0003900000 */
[----:B------:R-:W2:Y:S02]  /*31a0*/  @!P0 SYNCS.PHASECHK.TRANS64 P0, [R0+URZ], R2 ;  /* 0x00000002000085a7 */ /* 0x000ea400080010ff */
[----:B--2---:R-:W-:Y:S05]  /*31b0*/  @P0 EXIT ;  /* 0x000000000000094d */ /* 0x004fea0003800000 */
[----:B------:R-:W-:Y:S05]  /*31c0*/  BRA `(.L_x_60) ;  /* 0xfffffffc00ec7947 */ /* 0x000fea000383ffff */
.L_x_23:
[----:B------:R-:W-:-:S04]  /*31d0*/  UISETP.NE.AND UP0, UPT, UR48, URZ, UPT ;  /* 0x000000ff3000728c */ /* 0x000fc8000bf05270 */
[----:B------:R-:W-:-:S09]  /*31e0*/  UISETP.NE.OR UP0, UPT, UR22, 0x1, UP0 ;  /* 0x000000011600788c */ /* 0x000fd20008705670 */
[----:B------:R-:W-:Y:S05]  /*31f0*/  BRA.U UP0, `(.L_x_61) ;  /* 0x0000000500487547 */ /* 0x000fea000b800000 */
[----:B------:R-:W-:Y:S01]  /*3200*/  ISETP.GE.U32.AND P2, PT, R0, 0x2, PT ;  /* 0x000000020000780c */ /* 0x000fe20003f46070 */
[----:B------:R-:W-:Y:S01]  /*3210*/  IMAD.MOV.U32 R12, RZ, RZ, 0x1 ;  /* 0x00000001ff0c7424 */ /* 0x000fe200078e00ff */
[----:B------:R-:W-:Y:S02]  /*3220*/  CS2R R10, SRZ ;  /* 0x00000000000a7805 */ /* 0x000fe4000001ff00 */
[----:B------:R-:W-:Y:S01]  /*3230*/  CS2R R8, SRZ ;  /* 0x0000000000087805 */ /* 0x000fe2000001ff00 */
[----:B------:R-:W-:Y:S01]  /*3240*/  UMOV UR6, 0x400 ;  /* 0x0000040000067882 */ /* 0x000fe20000000000 */
[----:B------:R-:W-:Y:S01]  /*3250*/  UMOV UR5, URZ ;  /* 0x000000ff00057c82 */ /* 0x000fe20008000000 */
[----:B------:R-:W-:-:S12]  /*3260*/  ULEA UR6, UR48, UR6, 0x18 ;  /* 0x0000000630067291 */ /* 0x000fd8000f8ec0ff */
.L_x_65:
[----:B------:R-:W-:Y:S02]  /*3270*/  LEA R2, R8, UR6, 0x3 ;  /* 0x0000000608027c11 */ /* 0x000fe4000f8e18ff */
[----:B------:R-:W-:-:S03]  /*3280*/  SHF.L.U32 R4, R9, 0x1f, RZ ;  /* 0x0000001f09047819 */ /* 0x000fc600000006ff */
[----:B------:R-:W-:Y:S01]  /*3290*/  VIADD R5, R2, 0x1a0 ;  /* 0x000001a002057836 */ /* 0x000fe20000000000 */
[----:B------:R-:W1:Y:S02]  /*32a0*/  SYNCS.PHASECHK.TRANS64.TRYWAIT P0, [R2+URZ+0x190], R4 ;  /* 0x00019004020075a7 */ /* 0x000e6400080011ff */
[----:B-1----:R-:W-:Y:S05]  /*32b0*/  @!P0 BRA `(.L_x_62) ;  /* 0x0000004c00648947 */ /* 0x002fea0003800000 */
.L_x_152:
[----:B------:R-:W-:Y:S01]  /*32c0*/  ULEA UR4, UR5, UR6, 0x3 ;  /* 0x0000000605047291 */ /* 0x000fe2000f8e18ff */
[----:B-1----:R-:W-:Y:S01]  /*32d0*/  PRMT R2, RZ, 0x654, R5 ;  /* 0x00000654ff027816 */ /* 0x002fe20000000005 */
[----:B------:R-:W-:Y:S01]  /*32e0*/  @!P2 IMAD.MOV.U32 R4, RZ, RZ, 0x10 ;  /* 0x00000010ff04a424 */ /* 0x000fe200078e00ff */
[----:B------:R-:W-:Y:S01]  /*32f0*/  SHF.L.U32 R5, R12, 0x1f, RZ ;  /* 0x0000001f0c057819 */ /* 0x000fe200000006ff */
[----:B------:R-:W-:Y:S01]  /*3300*/  UIADD3 UR7, UPT, UPT, UR4, 0x130, URZ ;  /* 0x0000013004077890 */ /* 0x000fe2000fffe0ff */
[----:B------:R1:W-:Y:S05]  /*3310*/  SYNCS.ARRIVE.TRANS64.RED.A1T0 RZ, [R2+URZ], RZ ;  /* 0x000000ff02ff79a7 */ /* 0x0003ea00081004ff */
[----:B------:R-:W-:Y:S01]  /*3320*/  IMAD.U32 R6, RZ, RZ, UR7 ;  /* 0x00000007ff067e24 */ /* 0x000fe2000f8e00ff */
[----:B------:R-:W2:Y:S04]  /*3330*/  SYNCS.PHASECHK.TRANS64.TRYWAIT P0, [UR4+0x140], R5 ;  /* 0x00014005ff0075a7 */ /* 0x000ea80008001104 */
[----:B------:R-:W-:Y:S01]  /*3340*/  PRMT R6, R0, 0x654, R6 ;  /* 0x0000065400067816 */ /* 0x000fe20000000006 */
[----:B-12---:R-:W-:Y:S06]  /*3350*/  @!P0 BRA `(.L_x_63) ;  /* 0x0000004c00508947 */ /* 0x006fec0003800000 */
.L_x_154:
[----:B------:R-:W-:Y:S01]  /*3360*/  ULEA UR8, UR5, UR6, 0x4 ;  /* 0x0000000605087291 */ /* 0x000fe2000f8e20ff */
[----:B------:R-:W-:Y:S01]  /*3370*/  SEL R3, R6, R3, !P2 ;  /* 0x0000000306037207 */ /* 0x000fe20005000000 */
[----:B------:R-:W-:Y:S01]  /*3380*/  UIADD3 UR9, UPT, UPT, UR4, 0x130, URZ ;  /* 0x0000013004097890 */ /* 0x000fe2000fffe0ff */
[----:B-1----:R-:W-:Y:S01]  /*3390*/  LEA R2, R11, UR6, 0x3 ;  /* 0x000000060b027c11 */ /* 0x002fe2000f8e18ff */
[----:B------:R-:W-:Y:S01]  /*33a0*/  UIADD3 UR8, UPT, UPT, UR8, 0x1c0, URZ ;  /* 0x000001c008087890 */ /* 0x000fe2000fffe0ff */
[----:B------:R1:W-:Y:S01]  /*33b0*/  @!P2 SYNCS.ARRIVE.TRANS64.RED RZ, [R3+URZ], R4 ;  /* 0x0000000403ffa9a7 */ /* 0x0003e200080004ff */
[----:B------:R-:W-:Y:S01]  /*33c0*/  UIADD3 UR4, UPT, UPT, UR5, 0x1, URZ ;  /* 0x0000000105047890 */ /* 0x000fe2000fffe0ff */
[----:B------:R-:W-:-:S03]  /*33d0*/  VIADD R8, R8, 0x1 ;  /* 0x0000000108087836 */ /* 0x000fc60000000000 */
[----:B------:R-:W-:Y:S02]  /*33e0*/  UISETP.NE.AND UP0, UPT, UR4, 0x2, UPT ;  /* 0x000000020400788c */ /* 0x000fe4000bf05270 */
[----:B------:R-:W-:Y:S01]  /*33f0*/  ISETP.NE.AND P0, PT, R8, 0x2, PT ;  /* 0x000000020800780c */ /* 0x000fe20003f05270 */
[----:B------:R-:W-:Y:S06]  /*3400*/  UGETNEXTWORKID.BROADCAST [UR8], [UR9] ;  /* 0x00000000080073ca */ /* 0x000fec0008000100 */
[----:B------:R-:W-:Y:S02]  /*3410*/  USEL UR7, URZ, 0x1, UP0 ;  /* 0x00000001ff077887 */ /* 0x000fe40008000000 */
[----:B------:R-:W-:-:S04]  /*3420*/  USEL UR5, UR4, URZ, UP0 ;  /* 0x000000ff04057287 */ /* 0x000fc80008000000 */
[----:B------:R-:W-:Y:S02]  /*3430*/  LOP3.LUT R12, R12, UR7, RZ, 0x3c, !PT ;  /* 0x000000070c0c7c12 */ /* 0x000fe4000f8e3cff */
[----:B-1----:R-:W-:-:S04]  /*3440*/  SHF.L.U32 R4, R10, 0x1f, RZ ;  /* 0x0000001f0a047819 */ /* 0x002fc800000006ff */
[----:B------:R-:W1:Y:S02]  /*3450*/  SYNCS.PHASECHK.TRANS64.TRYWAIT P1, [R2+URZ+0x130], R4 ;  /* 0x00013004020075a7 */ /* 0x000e6400080211ff */
[----:B-1----:R-:W-:Y:S05]  /*3460*/  @!P1 BRA `(.L_x_64) ;  /* 0x0000004c00249947 */ /* 0x002fea0003800000 */
.L_x_155:
[C---:B-1----:R-:W-:Y:S01]  /*3470*/  LEA R4, R11.reuse, UR6, 0x4 ;  /* 0x000000060b047c11 */ /* 0x042fe2000f8e20ff */
[----:B------:R-:W-:Y:S01]  /*3480*/  VIADD R2, R2, 0x140 ;  /* 0x0000014002027836 */ /* 0x000fe20000000000 */
[----:B------:R-:W-:Y:S01]  /*3490*/  SEL R8, R8, RZ, P0 ;  /* 0x000000ff08087207 */ /* 0x000fe20000000000 */
[----:B------:R-:W-:-:S03]  /*34a0*/  VIADD R11, R11, 0x1 ;  /* 0x000000010b0b7836 */ /* 0x000fc60000000000 */
[----:B------:R-:W1:Y:S01]  /*34b0*/  LDS.128 R4, [R4+0x1c0] ;  /* 0x0001c00004047984 */ /* 0x000e620000000c00 */
[----:B------:R-:W-:Y:S02]  /*34c0*/  PRMT R2, RZ, 0x654, R2 ;  /* 0x00000654ff027816 */ /* 0x000fe40000000002 */
[C---:B------:R-:W-:Y:S01]  /*34d0*/  ISETP.NE.AND P1, PT, R11.reuse, 0x2, PT ;  /* 0x000000020b00780c */ /* 0x040fe20003f25270 */
[----:B------:R-:W-:Y:S01]  /*34e0*/  @!PT LDS RZ, [RZ] ;  /* 0x00000000fffff984 */ /* 0x000fe20000000800 */
[----:B------:R-:W-:Y:S01]  /*34f0*/  @!PT LDS RZ, [RZ] ;  /* 0x00000000fffff984 */ /* 0x000fe20000000800 */
[----:B------:R-:W-:Y:S01]  /*3500*/  @!PT LDS RZ, [RZ] ;  /* 0x00000000fffff984 */ /* 0x000fe20000000800 */
[----:B------:R-:W-:Y:S01]  /*3510*/  @!PT LDS RZ, [RZ] ;  /* 0x00000000fffff984 */ /* 0x000fe20000000800 */
[----:B------:R2:W-:Y:S06]  /*3520*/  MEMBAR.ALL.CTA ;  /* 0x0000000000007992 */ /* 0x0005ec0000008000 */
[----:B--2---:R-:W2:Y:S01]  /*3530*/  FENCE.VIEW.ASYNC.S ;  /* 0x00000000000073c6 */ /* 0x004ea20000000000 */
[----:B------:R-:W-:Y:S01]  /*3540*/  SEL R11, R11, RZ, P1 ;  /* 0x000000ff0b0b7207 */ /* 0x000fe20000800000 */
[----:B--2---:R2:W-:Y:S01]  /*3550*/  SYNCS.ARRIVE.TRANS64.RED.A1T0 RZ, [R2+URZ], RZ ;  /* 0x000000ff02ff79a7 */ /* 0x0045e200081004ff */
[----:B-1----:R-:W-:-:S02]  /*3560*/  LOP3.LUT P3, RZ, R6, 0x1, RZ, 0xc0, !PT ;  /* 0x0000000106ff7812 */ /* 0x002fc4000786c0ff */
[----:B------:R-:W-:-:S04]  /*3570*/  SEL R4, RZ, 0x1, P1 ;  /* 0x00000001ff047807 */ /* 0x000fc80000800000 */
[----:B------:R-:W-:Y:S02]  /*3580*/  LOP3.LUT R10, R10, R4, RZ, 0x3c, !PT ;  /* 0x000000040a0a7212 */ /* 0x000fe400078e3cff */
[----:B--2---:R-:W-:-:S04]  /*3590*/  SEL R2, RZ, 0x1, P0 ;  /* 0x00000001ff027807 */ /* 0x004fc80000000000 */
[----:B------:R-:W-:Y:S01]  /*35a0*/  LOP3.LUT R9, R9, R2, RZ, 0x3c, !PT ;  /* 0x0000000209097212 */ /* 0x000fe200078e3cff */
[----:B------:R-:W-:Y:S06]  /*35b0*/  @P3 BRA `(.L_x_65) ;  /* 0xfffffffc002c3947 */ /* 0x000fec000383ffff */
[----:B------:R-:W-:Y:S01]  /*35c0*/  ULEA UR4, UR5, UR6, 0x3 ;  /* 0x0000000605047291 */ /* 0x000fe2000f8e18ff */
[----:B------:R-:W-:-:S08]  /*35d0*/  SHF.L.U32 R2, R12, 0x1f, RZ ;  /* 0x0000001f0c027819 */ /* 0x000fd000000006ff */
[----:B------:R-:W1:Y:S02]  /*35e0*/  SYNCS.PHASECHK.TRANS64 P0, [UR4+0x140], R2 ;  /* 0x00014002ff0075a7 */ /* 0x000e640008001004 */
[----:B-1----:R-:W-:Y:S05]  /*35f0*/  @P0 BRA `(.L_x_66) ;  /* 0x0000000000080947 */ /* 0x002fea0003800000 */
[----:B------:R-:W1:Y:S02]  /*3600*/  SYNCS.PHASECHK.TRANS64.TRYWAIT P0, [UR4+0x140], R2 ;  /* 0x00014002ff0075a7 */ /* 0x000e640008001104 */
[----:B-1----:R-:W-:Y:S05]  /*3610*/  @!P0 BRA `(.L_x_67) ;  /* 0x0000004800cc8947 */ /* 0x002fea0003800000 */
.L_x_66:
[----:B------:R-:W-:-:S04]  /*3620*/  UIADD3 UR7, UPT, UPT, UR5, 0x1, URZ ;  /* 0x0000000105077890 */ /* 0x000fc8000fffe0ff */
[----:B------:R-:W-:-:S04]  /*3630*/  UISETP.NE.AND UP0, UPT, UR7, 0x2, UPT ;  /* 0x000000020700788c */ /* 0x000fc8000bf05270 */
[----:B------:R-:W-:Y:S02]  /*3640*/  USEL UR8, URZ, 0x1, UP0 ;  /* 0x00000001ff087887 */ /* 0x000fe40008000000 */
[----:B------:R-:W-:-:S04]  /*3650*/  USEL UR7, UR7, URZ, UP0 ;  /* 0x000000ff07077287 */ /* 0x000fc80008000000 */
[----:B------:R-:W-:Y:S01]  /*3660*/  ULEA UR7, UR7, UR6, 0x3 ;  /* 0x0000000607077291 */ /* 0x000fe2000f8e18ff */
[----:B-1----:R-:W-:-:S04]  /*3670*/  LOP3.LUT R2, R12, UR8, RZ, 0x3c, !PT ;  /* 0x000000080c027c12 */ /* 0x002fc8000f8e3cff */
[----:B------:R-:W-:-:S04]  /*3680*/  SHF.L.U32 R0, R2, 0x1f, RZ ;  /* 0x0000001f02007819 */ /* 0x000fc800000006ff */
[----:B------:R-:W1:Y:S02]  /*3690*/  SYNCS.PHASECHK.TRANS64 P0, [UR7+0x140], R0 ;  /* 0x00014000ff0075a7 */ /* 0x000e640008001007 */
[----:B-1----:R-:W-:Y:S05]  /*36a0*/  @P0 EXIT ;  /* 0x000000000000094d */ /* 0x002fea0003800000 */
[----:B------:R-:W-:Y:S02]  /*36b0*/  SHF.L.U32 R2, R2, 0x1f, RZ ;  /* 0x0000001f02027819 */ /* 0x000fe400000006ff */
[----:B------:R-:W-:-:S07]  /*36c0*/  MOV R0, UR7 ;  /* 0x0000000700007c02 */ /* 0x000fce0008000f00 */
.L_x_68:
[----:B-1----:R1:W2:Y:S02]  /*36d0*/  SYNCS.PHASECHK.TRANS64.TRYWAIT P0, [R0+URZ+0x140], R2 ;  /* 0x00014002000075a7 */ /* 0x0022a400080011ff */
[----:B--2---:R-:W-:Y:S05]  /*36e0*/  @!P0 NANOSLEEP.SYNCS 0x989680 ;  /* 0x009896800000895d */ /* 0x004fea0003900000 */
[----:B------:R-:W2:Y:S02]  /*36f0*/  @!P0 SYNCS.PHASECHK.TRANS64 P0, [R0+URZ+0x140], R2 ;  /* 0x00014002000085a7 */ /* 0x000ea400080010ff */
[----:B--2---:R-:W-:Y:S05]  /*3700*/  @P0 EXIT ;  /* 0x000000000000094d */ /* 0x004fea0003800000 */
[----:B------:R-:W-:Y:S05]  /*3710*/  BRA `(.L_x_68) ;  /* 0xfffffffc00ec7947 */ /* 0x000fea000383ffff */
.L_x_61:
[----:B------:R-:W-:Y:S05]  /*3720*/  BRA.U UP4, `(.L_x_69) ;  /* 0x0000000d04847547 */ /* 0x000fea000b800000 */
[----:B------:R-:W-:Y:S01]  /*3730*/  UMOV UR4, 0x40 ;  /* 0x0000004000047882 */ /* 0x000fe20000000000 */
[----:B------:R-:W-:Y:S01]  /*3740*/  NOP ;  /* 0x0000000000007918 */ /* 0x000fe20000000000 */
[----:B------:R-:W-:Y:S01]  /*3750*/  ULEA UR5, UR48, UR4, 0x18 ;  /* 0x0000000430057291 */ /* 0x000fe2000f8ec0ff */
[----:B------:R-:W-:Y:S02]  /*3760*/  UMOV UR6, 0x400 ;  /* 0x0000040000067882 */ /* 0x000fe40000000000 */
[----:B------:R-:W-:-:S06]  /*3770*/  ULEA UR6, UR48, UR6, 0x18 ;  /* 0x0000000630067291 */ /* 0x000fcc000f8ec0ff */
[----:B------:R-:W1:Y:S02]  /*3780*/  LDS.U8 R0, [UR5+0x1c] ;  /* 0x00001c05ff007984 */ /* 0x000e640008000000 */
[----:B-1----:R-:W-:-:S13]  /*3790*/  ISETP.NE.AND P0, PT, R0, RZ, PT ;  /* 0x000000ff0000720c */ /* 0x002fda0003f05270 */
[----:B------:R-:W-:Y:S05]  /*37a0*/  @P0 BRA `(.L_x_70) ;  /* 0x0000000000580947 */ /* 0x000fea0003800000 */
[----:B------:R-:W-:-:S13]  /*37b0*/  ELECT P0, URZ, PT ;  /* 0x0000000000ff782f */ /* 0x000fda0003800000 */
[----:B------:R-:W-:Y:S05]  /*37c0*/  @!P0 BRA `(.L_x_71) ;  /* 0x0000000000608947 */ /* 0x000fea0003800000 */
[----:B------:R-:W-:Y:S01]  /*37d0*/  UMOV UR4, 0x10 ;  /* 0x0000001000047882 */ /* 0x000fe20000000000 */
[----:B------:R-:W-:Y:S01]  /*37e0*/  HFMA2 R0, -RZ, RZ, 0, 5.9604644775390625e-08 ;  /* 0x00000001ff007431 */ /* 0x000fe200000001ff */
[----:B------:R-:W-:-:S03]  /*37f0*/  MOV R3, 0xffff ;  /* 0x0000ffff00037802 */ /* 0x000fc60000000f00 */
[----:B------:R-:W-:Y:S04]  /*3800*/  DEPBAR.LE SB1, 0x36 ;  /* 0x00009d800000791a */ /* 0x000fe80000000000 */
[----:B------:R-:W1:Y:S02]  /*3810*/  UTCATOMSWS.FIND_AND_SET.ALIGN UP0, UR4, UR4 ;  /* 0x00000004000475e3 */ /* 0x000e640008000800 */
[----:B-1----:R-:W-:Y:S01]  /*3820*/  MOV R4, UR4 ;  /* 0x0000000400047c02 */ /* 0x002fe20008000f00 */
[----:B------:R-:W-:Y:S06]  /*3830*/  BRA.U UP0, `(.L_x_72) ;  /* 0x0000000100187547 */ /* 0x000fec000b800000 */
.L_x_73:
[----:B------:R-:W-:Y:S05]  /*3840*/  NANOSLEEP 0x64 ;  /* 0x000000640000795d */ /* 0x000fea0003800000 */
[----:B------:R-:W-:-:S05]  /*3850*/  UMOV UR4, 0x10 ;  /* 0x0000001000047882 */ /* 0x000fca0000000000 */
[----:B------:R-:W-:Y:S04]  /*3860*/  DEPBAR.LE SB1, 0x36 ;  /* 0x00009d800000791a */ /* 0x000fe80000000000 */
[----:B------:R-:W1:Y:S02]  /*3870*/  UTCATOMSWS.FIND_AND_SET.ALIGN UP0, UR4, UR4 ;  /* 0x00000004000475e3 */ /* 0x000e640008000800 */
[----:B-1----:R-:W-:Y:S01]  /*3880*/  MOV R4, UR4 ;  /* 0x0000000400047c02 */ /* 0x002fe20008000f00 */
[----:B------:R-:W-:Y:S05]  /*3890*/  BRA.U !UP0, `(.L_x_73) ;  /* 0xfffffffd08e87547 */ /* 0x000fea000b83ffff */
.L_x_72:
[-C--:B------:R-:W-:Y:S02]  /*38a0*/  SHF.L.U32 R3, R3, R4.reuse, RZ ;  /* 0x0000000403037219 */ /* 0x080fe400000006ff */
[----:B------:R-:W-:Y:S01]  /*38b0*/  SHF.L.U32 R0, R0, R4, RZ ;  /* 0x0000000400007219 */ /* 0x000fe200000006ff */
[----:B------:R-:W-:Y:S02]  /*38c0*/  IMAD.SHL.U32 R4, R4, 0x20, RZ ;  /* 0x0000002004047824 */ /* 0x000fe400078e00ff */
[----:B------:R1:W-:Y:S04]  /*38d0*/  ATOMS.OR RZ, [UR5+0x14], R3 ;  /* 0x00001403ffff798c */ /* 0x0003e8000b000005 */
[----:B------:R1:W-:Y:S04]  /*38e0*/  ATOMS.OR RZ, [UR5+0x18], R0 ;  /* 0x00001800ffff798c */ /* 0x0003e8000b000005 */
[----:B------:R1:W-:Y:S01]  /*38f0*/  STS [UR6+0x1e0], R4 ;  /* 0x0001e004ff007988 */ /* 0x0003e20008000806 */
[----:B------:R-:W-:Y:S05]  /*3900*/  BRA `(.L_x_71) ;  /* 0x0000000000107947 */ /* 0x000fea0003800000 */
.L_x_70:
[----:B------:R-:W-:Y:S02]  /*3910*/  MOV R0, 0xffffffff ;  /* 0xffffffff00007802 */ /* 0x000fe40000000f00 */
[----:B------:R-:W-:-:S03]  /*3920*/  MOV R4, 0x3950 ;  /* 0x0000395000047802 */ /* 0x000fc60000000f00 */
[----:B------:R1:W-:Y:S04]  /*3930*/  STS [UR6+0x1e0], R0 ;  /* 0x0001e000ff007988 */ /* 0x0003e80008000806 */
[----:B-1---5:R-:W-:Y:S05]  /*3940*/  CALL.REL.NOINC `($__internal_1_$__cuda_sm10x_tcgen05_guardrail_trap_phase_invalid_during_alloc) ;  /* 0x0000004c004c7944 */ /* 0x022fea0003c00000 */
.L_x_71:
[----:B------:R-:W-:Y:S05]  /*3950*/  WARPSYNC.ALL ;  /* 0x0000000000007948 */ /* 0x000fea0003800000 */
[----:B------:R-:W2:Y:S01]  /*3960*/  S2UR UR4, SR_CgaCtaId ;  /* 0x00000000000479c3 */ /* 0x000ea20000008800 */
[----:B------:R-:W-:Y:S01]  /*3970*/  UMOV UR17, 0x400 ;  /* 0x0000040000117882 */ /* 0x000fe20000000000 */
[----:B------:R-:W-:-:S06]  /*3980*/  NOP ;  /* 0x0000000000007918 */ /* 0x000fcc0000000000 */
[----:B------:R-:W-:Y:S06]  /*3990*/  BAR.ARV 0x6, 0xa0 ;  /* 0x0182800000007b1d */ /* 0x000fec0000002000 */
[----:B------:R-:W3:Y:S01]  /*39a0*/  LDCU UR5, c[0x0][0x38c] ;  /* 0x00007180ff0577ac */ /* 0x000ee20008000800 */
[----:B------:R-:W-:Y:S01]  /*39b0*/  LOP3.LUT R2, R2, 0xffff, RZ, 0xc0, !PT ;  /* 0x0000ffff02027812 */ /* 0x000fe200078ec0ff */
[----:B------:R-:W-:Y:S01]  /*39c0*/  IMAD.MOV.U32 R11, RZ, RZ, 0x1 ;  /* 0x00000001ff0b7424 */ /* 0x000fe200078e00ff */
[----:B------:R-:W-:Y:S01]  /*39d0*/  CS2R R8, SRZ ;  /* 0x0000000000087805 */ /* 0x000fe2000001ff00 */
[----:B------:R-:W4:Y:S01]  /*39e0*/  LDCU UR8, c[0x0][0x38c] ;  /* 0x00007180ff0877ac */ /* 0x000f220008000800 */
[----:B------:R-:W-:Y:S01]  /*39f0*/  R2UR UR19, R2 ;  /* 0x00000000021372ca */ /* 0x000fe200000e0000 */
[----:B------:R-:W-:Y:S01]  /*3a00*/  IMAD.MOV.U32 R10, RZ, RZ, RZ ;  /* 0x000000ffff0a7224 */ /* 0x000fe200078e00ff */
[----:B------:R-:W-:Y:S01]  /*3a10*/  UMOV UR23, URZ ;  /* 0x000000ff00177c82 */ /* 0x000fe20008000000 */
[----:B------:R-:W-:Y:S01]  /*3a20*/  UMOV UR14, URZ ;  /* 0x000000ff000e7c82 */ /* 0x000fe20008000000 */
[----:B--2---:R-:W-:Y:S01]  /*3a30*/  ULEA UR17, UR4, UR17, 0x18 ;  /* 0x0000001104117291 */ /* 0x004fe2000f8ec0ff */
[----:B------:R-:W-:Y:S01]  /*3a40*/  UMOV UR26, 0x0 ;  /* 0x00000000001a7882 */ /* 0x000fe20000000000 */
[----:B------:R-:W-:-:S02]  /*3a50*/  UMOV UR27, 0x81004a0 ;  /* 0x081004a0001b7882 */ /* 0x000fc40000000000 */
[----:B------:R-:W-:Y:S02]  /*3a60*/  UIADD3 UR6, UPT, UPT, UR17, 0x4400, URZ ;  /* 0x0000440011067890 */ /* 0x000fe4000fffe0ff */
[----:B------:R-:W-:Y:S02]  /*3a70*/  UIADD3 UR7, UPT, UPT, UR17, 0x26400, URZ ;  /* 0x0002640011077890 */ /* 0x000fe4000fffe0ff */
[----:B---3--:R-:W-:Y:S01]  /*3a80*/  UIADD3 UR5, UPT, UPT, UR5, 0x3f, URZ ;  /* 0x0000003f05057890 */ /* 0x008fe2000fffe0ff */
[----:B-1----:R-:W1:Y:S01]  /*3a90*/  LDS R0, [UR17+0x1e0] ;  /* 0x0001e011ff007984 */ /* 0x002e620008000800 */
[----:B------:R-:W-:Y:S02]  /*3aa0*/  USHF.R.U32.HI UR6, URZ, 0x4, UR6 ;  /* 0x00000004ff067899 */ /* 0x000fe40008011606 */
[----:B------:R-:W-:Y:S02]  /*3ab0*/  USHF.R.S32.HI UR4, URZ, 0x1f, UR5 ;  /* 0x0000001fff047899 */ /* 0x000fe40008011405 */
[----:B------:R-:W-:-:S02]  /*3ac0*/  ULOP3.LUT UR6, UR6, 0x3fff, URZ, 0xc0, !UPT ;  /* 0x00003fff06067892 */ /* 0x000fc4000f8ec0ff */
[----:B------:R-:W-:Y:S02]  /*3ad0*/  ULEA.HI UR4, UR4, UR5, URZ, 0x6 ;  /* 0x0000000504047291 */ /* 0x000fe4000f8f30ff */
[----:B------:R-:W-:Y:S02]  /*3ae0*/  USHF.R.U32.HI UR5, URZ, 0x4, UR7 ;  /* 0x00000004ff057899 */ /* 0x000fe40008011607 */
[----:B------:R-:W-:Y:S02]  /*3af0*/  USHF.R.S32.HI UR28, URZ, 0x6, UR4 ;  /* 0x00000006ff1c7899 */ /* 0x000fe40008011404 */
[----:B------:R-:W-:Y:S02]  /*3b00*/  ULOP3.LUT UR5, UR5, 0x3fff, URZ, 0xc0, !UPT ;  /* 0x00003fff05057892 */ /* 0x000fe4000f8ec0ff */
[----:B------:R-:W-:Y:S02]  /*3b10*/  UISETP.LT.AND UP0, UPT, UR28, 0x1, UPT ;  /* 0x000000011c00788c */ /* 0x000fe4000bf01270 */
[----:B------:R-:W-:-:S02]  /*3b20*/  ULOP3.LUT UR20, UR6, 0x10000, URZ, 0xfc, !UPT ;  /* 0x0001000006147892 */ /* 0x000fc4000f8efcff */
[----:B------:R-:W-:Y:S02]  /*3b30*/  USEL UR29, UR28, 0x1, !UP0 ;  /* 0x000000011c1d7887 */ /* 0x000fe4000c000000 */
[----:B------:R-:W-:Y:S02]  /*3b40*/  ULOP3.LUT UR21, UR5, 0x10000, URZ, 0xfc, !UPT ;  /* 0x0001000005157892 */ /* 0x000fe4000f8efcff */
[----:B------:R-:W-:Y:S02]  /*3b50*/  UIADD3 UR29, UPT, UPT, -UR29, URZ, URZ ;  /* 0x000000ff1d1d7290 */ /* 0x000fe4000fffe1ff */
[----:B----4-:R-:W-:Y:S01]  /*3b60*/  UISETP.GE.AND UP4, UPT, UR8, 0x1, UPT ;  /* 0x000000010800788c */ /* 0x010fe2000bf86270 */
[----:B------:R-:W-:Y:S01]  /*3b70*/  UMOV UR24, 0x0 ;  /* 0x0000000000187882 */ /* 0x000fe20000000000 */
[----:B------:R-:W-:Y:S01]  /*3b80*/  UMOV UR25, 0x81004a0 ;  /* 0x081004a000197882 */ /* 0x000fe20000000000 */
[----:B-1----:R-:W-:-:S15]  /*3b90*/  R2UR UR30, R0 ;  /* 0x00000000001e72ca */ /* 0x002fde00000e0000 */
.L_x_80:
[----:B------:R-:W-:Y:S02]  /*3ba0*/  LEA R0, R10, UR17, 0x3 ;  /* 0x000000110a007c11 */ /* 0x000fe4000f8e18ff */
[----:B------:R-:W-:Y:S02]  /*3bb0*/  SHF.L.U32 R2, R9, 0x1f, RZ ;  /* 0x0000001f09027819 */ /* 0x000fe400000006ff */
[----:B------:R-:W-:Y:S01]  /*3bc0*/  PLOP3.LUT P0, PT, PT, PT, UP4, 0x80, 0x8 ;  /* 0x000000000008781c */ /* 0x000fe20003f0f048 */
[----:B------:R-:W-:Y:S01]  /*3bd0*/  VIADD R3, R0, 0x140 ;  /* 0x0000014000037836 */ /* 0x000fe20000000000 */
[----:B-1----:R-:W1:Y:S02]  /*3be0*/  SYNCS.PHASECHK.TRANS64.TRYWAIT P1, [R0+URZ+0x130], R2 ;  /* 0x00013002000075a7 */ /* 0x002e6400080211ff */
[----:B-1-3--:R-:W-:Y:S09]  /*3bf0*/  @!P1 BRA `(.L_x_74) ;  /* 0x00000044006c9947 */ /* 0x00aff20003800000 */
.L_x_157:
[----:B------:R-:W-:Y:S01]  /*3c00*/  LEA R4, R10, UR17, 0x4 ;  /* 0x000000110a047c11 */ /* 0x000fe2000f8e20ff */
[----:B------:R-:W-:Y:S01]  /*3c10*/  @UP4 ULEA UR4, UR14, UR17, 0x3 ;  /* 0x000000110e044291 */ /* 0x000fe2000f8e18ff */
[----:B------:R-:W-:Y:S01]  /*3c20*/  PLOP3.LUT P2, PT, PT, PT, PT, 0x80, 0x8 ;  /* 0x000000000008781c */ /* 0x000fe20003f4f070 */
[----:B------:R-:W-:Y:S01]  /*3c30*/  ULEA UR22, UR23, UR17, 0x3 ;  /* 0x0000001117167291 */ /* 0x000fe2000f8e18ff */
[----:B------:R-:W-:Y:S01]  /*3c40*/  PRMT R3, RZ, 0x654, R3 ;  /* 0x00000654ff037816 */ /* 0x000fe20000000003 */
[----:B------:R-:W-:Y:S01]  /*3c50*/  ULEA UR18, UR23, UR30, 0x6 ;  /* 0x0000001e17127291 */ /* 0x000fe2000f8e30ff */
[----:B------:R-:W2:Y:S01]  /*3c60*/  LDS.128 R4, [R4+0x1c0] ;  /* 0x0001c00004047984 */ /* 0x000ea20000000c00 */
[----:B-1----:R-:W-:Y:S02]  /*3c70*/  @P0 SHF.L.U32 R2, R8, 0x1f, RZ ;  /* 0x0000001f08020819 */ /* 0x002fe400000006ff */
[----:B------:R-:W-:Y:S01]  /*3c80*/  SHF.L.U32 R0, R11, 0x1f, RZ ;  /* 0x0000001f0b007819 */ /* 0x000fe200000006ff */
[----:B------:R-:W-:Y:S01]  /*3c90*/  @!PT LDS RZ, [RZ] ;  /* 0x00000000fffff984 */ /* 0x000fe20000000800 */
[----:B------:R-:W-:Y:S01]  /*3ca0*/  @!PT LDS RZ, [RZ] ;  /* 0x00000000fffff984 */ /* 0x000fe20000000800 */
[----:B------:R-:W-:Y:S01]  /*3cb0*/  @!PT LDS RZ, [RZ] ;  /* 0x00000000fffff984 */ /* 0x000fe20000000800 */
[----:B------:R-:W-:Y:S01]  /*3cc0*/  @!PT LDS RZ, [RZ] ;  /* 0x00000000fffff984 */ /* 0x000fe20000000800 */
[----:B------:R1:W-:Y:S06]  /*3cd0*/  MEMBAR.ALL.CTA ;  /* 0x0000000000007992 */ /* 0x0003ec0000008000 */
[----:B-1----:R-:W1:Y:S02]  /*3ce0*/  FENCE.VIEW.ASYNC.S ;  /* 0x00000000000073c6 */ /* 0x002e640000000000 */
[----:B-1----:R1:W-:Y:S01]  /*3cf0*/  SYNCS.ARRIVE.TRANS64.RED.A1T0 RZ, [R3+URZ], RZ ;  /* 0x000000ff03ff79a7 */ /* 0x0023e200081004ff */
[----:B------:R1:W3:Y:S01]  /*3d00*/  @P0 SYNCS.PHASECHK.TRANS64.TRYWAIT P2, [UR4], R2 ;  /* 0x00000002ff0005a7 */ /* 0x0002e20008041104 */
[----:B--2---:R-:W-:Y:S01]  /*3d10*/  LOP3.LUT P1, RZ, R6, 0x1, RZ, 0xc0, !PT ;  /* 0x0000000106ff7812 */ /* 0x004fe2000782c0ff */
[----:B------:R-:W2:Y:S02]  /*3d20*/  SYNCS.PHASECHK.TRANS64.TRYWAIT P0, [UR22+0x170], R0 ;  /* 0x00017000ff0075a7 */ /* 0x000ea40008001116 */
[----:B-123--:R-:W-:Y:S10]  /*3d30*/  @!P0 BRA `(.L_x_75) ;  /* 0x0000004400308947 */ /* 0x00eff40003800000 */
.L_x_159:
[----:B------:R-:W-:Y:S01]  /*3d40*/  IADD3 R10, PT, PT, R10, 0x1, RZ ;  /* 0x000000010a0a7810 */ /* 0x000fe20007ffe0ff */
[----:B------:R-:W-:Y:S06]  /*3d50*/  BRA.U !UP4, `(.L_x_76) ;  /* 0x000000010c987547 */ /* 0x000fec000b800000 */
[----:B------:R-:W-:Y:S01]  /*3d60*/  UPLOP3.LUT UP2, UPT, UPT, UPT, UPT, 0x40, 0x4 ;  /* 0x000000000004789c */ /* 0x000fe20003f4e870 */
[----:B------:R-:W-:Y:S01]  /*3d70*/  UMOV UR16, UR29 ;  /* 0x0000001d00107c82 */ /* 0x000fe20008000000 */
[----:B------:R-:W-:Y:S01]  /*3d80*/  UMOV UR15, UR28 ;  /* 0x0000001c000f7c82 */ /* 0x000fe20008000000 */
[----:B------:R-:W-:-:S08]  /*3d90*/  UMOV UR6, UR14 ;  /* 0x0000000e00067c82 */ /* 0x000fd00008000000 */
.L_x_79:
[----:B------:R-:W-:Y:S02]  /*3da0*/  UIADD3 UR16, UPT, UPT, UR16, 0x1, URZ ;  /* 0x0000000110107890 */ /* 0x000fe4000fffe0ff */
[----:B--2---:R-:W-:Y:S02]  /*3db0*/  ULEA UR5, UR6, UR17, 0x3 ;  /* 0x0000001106057291 */ /* 0x004fe4000f8e18ff */
[----:B------:R-:W-:Y:S01]  /*3dc0*/  UISETP.NE.AND UP3, UPT, UR16, URZ, UPT ;  /* 0x000000ff1000728c */ /* 0x000fe2000bf65270 */
[----:B---3--:R-:W-:Y:S10]  /*3dd0*/  @P2 BRA `(.L_x_77) ;  /* 0x00000000000c2947 */ /* 0x008ff40003800000 */
[----:B-1----:R-:W-:Y:S04]  /*3de0*/  SHF.L.U32 R2, R8, 0x1f, RZ ;  /* 0x0000001f08027819 */ /* 0x002fe800000006ff */
[----:B------:R-:W1:Y:S02]  /*3df0*/  SYNCS.PHASECHK.TRANS64.TRYWAIT P0, [UR5], R2 ;  /* 0x00000002ff0075a7 */ /* 0x000e640008001105 */
[----:B-1----:R-:W-:Y:S05]  /*3e00*/  @!P0 BRA `(.L_x_78) ;  /* 0x0000004400148947 */ /* 0x002fea0003800000 */
.L_x_77:
[----:B------:R-:W-:Y:S01]  /*3e10*/  UISETP.NE.AND UP0, UPT, UR15, 0x1, UPT ;  /* 0x000000010f00788c */ /* 0x000fe2000bf05270 */
[----:B------:R-:W-:Y:S01]  /*3e20*/  PLOP3.LUT P2, PT, PT, PT, PT, 0x80, 0x8 ;  /* 0x000000000008781c */ /* 0x000fe20003f4f070 */
[----:B------:R-:W-:Y:S02]  /*3e30*/  UIADD3 UR4, UPT, UPT, UR6, 0x1, URZ ;  /* 0x0000000106047890 */ /* 0x000fe4000fffe0ff */
[----:B------:R-:W-:Y:S02]  /*3e40*/  ULEA UR12, UR6, UR21, 0x8 ;  /* 0x00000015060c7291 */ /* 0x000fe4000f8e40ff */
[----:B------:R-:W-:Y:S01]  /*3e50*/  UISETP.NE.AND UP1, UPT, UR4, 0x11, UPT ;  /* 0x000000110400788c */ /* 0x000fe2000bf25270 */
[----:B------:R-:W-:Y:S01]  /*3e60*/  PLOP3.LUT P0, PT, PT, PT, UP0, 0x80, 0x8 ;  /* 0x000000000008781c */ /* 0x000fe20003f0f008 */
[----:B------:R-:W-:Y:S02]  /*3e70*/  UIADD3 UR10, UPT, UPT, UR12, 0x2, URZ ;  /* 0x000000020c0a7890 */ /* 0x000fe4000fffe0ff */
[----:B------:R-:W-:Y:S02]  /*3e80*/  USEL UR7, URZ, 0x1, UP1 ;  /* 0x00000001ff077887 */ /* 0x000fe40008800000 */
[----:B------:R-:W-:Y:S02]  /*3e90*/  USEL UR14, UR4, URZ, UP1 ;  /* 0x000000ff040e7287 */ /* 0x000fe40008800000 */
[----:B------:R-:W-:Y:S02]  /*3ea0*/  UIADD3 UR15, UPT, UPT, UR15, -0x1, URZ ;  /* 0xffffffff0f0f7890 */ /* 0x000fe4000fffe0ff */
[----:B------:R-:W-:Y:S01]  /*3eb0*/  @UP0 ULEA UR4, UR14, UR17, 0x3 ;  /* 0x000000110e040291 */ /* 0x000fe2000f8e18ff */
[----:B------:R-:W-:Y:S01]  /*3ec0*/  LOP3.LUT R8, R8, UR7, RZ, 0x3c, !PT ;  /* 0x0000000708087c12 */ /* 0x000fe2000f8e3cff */
[----:B------:R-:W-:Y:S01]  /*3ed0*/  UIADD3 UR7, UPT, UPT, UR5, 0x88, URZ ;  /* 0x0000008805077890 */ /* 0x000fe2000fffe0ff */
[----:B------:R-:W-:Y:S02]  /*3ee0*/  UMOV UR13, 0x80004020 ;  /* 0x80004020000d7882 */ /* 0x000fe40000000000 */
[----:B-1----:R-:W-:Y:S01]  /*3ef0*/  @P0 SHF.L.U32 R0, R8, 0x1f, RZ ;  /* 0x0000001f08000819 */ /* 0x002fe200000006ff */
[----:B------:R-:W-:Y:S01]  /*3f00*/  UMOV UR5, 0x80004020 ;  /* 0x8000402000057882 */ /* 0x000fe20000000000 */
[----:B------:R-:W-:Y:S01]  /*3f10*/  UMOV UR11, 0x80004020 ;  /* 0x80004020000b7882 */ /* 0x000fe20000000000 */
[----:B------:R-:W-:Y:S01]  /*3f20*/  UMOV UR9, 0x80004020 ;  /* 0x8000402000097882 */ /* 0x000fe20000000000 */
[----:B------:R2:W3:Y:S01]  /*3f30*/  @P0 SYNCS.PHASECHK.TRANS64.TRYWAIT P2, [UR4], R0 ;  /* 0x00000000ff0005a7 */ /* 0x0004e20008041104 */
[----:B------:R-:W-:Y:S03]  /*3f40*/  ULEA UR4, UR6, UR20, 0x9 ;  /* 0x0000001406047291 */ /* 0x000fe6000f8e48ff */
[----:B------:R-:W-:Y:S01]  /*3f50*/  UMOV UR6, UR14 ;  /* 0x0000000e00067c82 */ /* 0x000fe20008000000 */
[----:B------:R-:W-:Y:S05]  /*3f60*/  UIADD3 UR8, UPT, UPT, UR4, 0x2, URZ ;  /* 0x0000000204087890 */ /* 0x000fea000fffe0ff */
[----:B------:R2:W-:Y:S01]  /*3f70*/  UTCIMMA gdesc[UR4], gdesc[UR12], tmem[UR18], tmem[UR26], idesc[UR27], UP2 ;  /* 0x00ff1a0c040075ea */ /* 0x0005e20009000112 */
[----:B------:R-:W-:Y:S03]  /*3f80*/  UPLOP3.LUT UP2, UPT, UPT, UPT, UPT, 0x80, 0x8 ;  /* 0x000000000008789c */ /* 0x000fe60003f4f070 */
[----:B------:R2:W-:Y:S01]  /*3f90*/  UTCIMMA gdesc[UR8], gdesc[UR10], tmem[UR18], tmem[UR24], idesc[UR25], UPT ;  /* 0x00ff180a080075ea */ /* 0x0005e2000b800112 */
[----:B------:R2:W-:Y:S01]  /*3fa0*/  UTCBAR.MULTICAST [UR7], URZ, UR19 ;  /* 0x000000ff070073e9 */ /* 0x0005e20008000813 */
[----:B------:R-:W-:Y:S06]  /*3fb0*/  BRA.U UP3, `(.L_x_79) ;  /* 0xfffffffd03787547 */ /* 0x000fec000b83ffff */
.L_x_76:
[----:B--2---:R-:W-:Y:S01]  /*3fc0*/  UIADD3 UR4, UPT, UPT, UR23, 0x1, URZ ;  /* 0x0000000117047890 */ /* 0x004fe2000fffe0ff */
[C---:B------:R-:W-:Y:S01]  /*3fd0*/  ISETP.NE.AND P0, PT, R10.reuse, 0x2, PT ;  /* 0x000000020a00780c */ /* 0x040fe20003f05270 */
[----:B------:R-:W-:Y:S02]  /*3fe0*/  UIADD3 UR5, UPT, UPT, UR22, 0x150, URZ ;  /* 0x0000015016057890 */ /* 0x000fe4000fffe0ff */
[----:B------:R-:W-:Y:S01]  /*3ff0*/  UISETP.NE.AND UP0, UPT, UR4, 0x4, UPT ;  /* 0x000000040400788c */ /* 0x000fe2000bf05270 */
[----:B-1----:R-:W-:Y:S02]  /*4000*/  SEL R0, RZ, 0x1, P0 ;  /* 0x00000001ff007807 */ /* 0x002fe40000000000 */
[----:B------:R-:W-:Y:S01]  /*4010*/  SEL R10, R10, RZ, P0 ;  /* 0x000000ff0a0a7207 */ /* 0x000fe20000000000 */
[----:B------:R-:W-:Y:S01]  /*4020*/  USEL UR6, URZ, 0x1, UP0 ;  /* 0x00000001ff067887 */ /* 0x000fe20008000000 */
[----:B------:R-:W-:Y:S01]  /*4030*/  LOP3.LUT R9, R9, R0, RZ, 0x3c, !PT ;  /* 0x0000000009097212 */ /* 0x000fe200078e3cff */
[----:B------:R-:W-:Y:S01]  /*4040*/  USEL UR23, UR4, URZ, UP0 ;  /* 0x000000ff04177287 */ /* 0x000fe20008000000 */
[----:B------:R1:W-:Y:S03]  /*4050*/  UTCBAR [UR5], URZ ;  /* 0x000000ff050073e9 */ /* 0x0003e600080000ff */
[----:B------:R-:W-:Y:S01]  /*4060*/  LOP3.LUT R11, R11, UR6, RZ, 0x3c, !PT ;  /* 0x000000060b0b7c12 */ /* 0x000fe2000f8e3cff */
[----:B------:R-:W-:Y:S07]  /*4070*/  @P1 BRA `(.L_x_80) ;  /* 0xfffffff800c81947 */ /* 0x000fee000383ffff */
[----:B------:R-:W2:Y:S01]  /*4080*/  S2UR UR8, SR_CgaCtaId ;  /* 0x00000000000879c3 */ /* 0x000ea20000008800 */
[----:B------:R-:W-:Y:S01]  /*4090*/  ELECT P0, URZ, PT ;  /* 0x0000000000ff782f */ /* 0x000fe20003800000 */
[----:B------:R-:W-:Y:S01]  /*40a0*/  IMAD.MOV.U32 R0, RZ, RZ, 0x1 ;  /* 0x00000001ff007424 */ /* 0x000fe200078e00ff */
[----:B------:R-:W-:Y:S01]  /*40b0*/  UIADD3 UR17, UPT, UPT, UR17, 0x170, URZ ;  /* 0x0000017011117890 */ /* 0x000fe2000fffe0ff */
[----:B------:R-:W-:Y:S01]  /*40c0*/  SHF.L.U32 R2, R11, 0x1f, RZ ;  /* 0x0000001f0b027819 */ /* 0x000fe200000006ff */
[----:B------:R-:W-:-:S03]  /*40d0*/  UMOV UR4, 0x40 ;  /* 0x0000004000047882 */ /* 0x000fc60000000000 */
[----:B------:R-:W-:Y:S01]  /*40e0*/  UVIRTCOUNT.DEALLOC.SMPOOL 0x80 ;  /* 0x000000800000784c */ /* 0x000fe20000000000 */
[----:B--2---:R-:W-:Y:S02]  /*40f0*/  ULEA UR8, UR8, UR4, 0x18 ;  /* 0x0000000408087291 */ /* 0x004fe4000f8ec0ff */
[----:B------:R-:W-:-:S07]  /*4100*/  ULEA UR4, UR23, UR17, 0x3 ;  /* 0x0000001117047291 */ /* 0x000fce000f8e18ff */
[----:B------:R2:W-:Y:S02]  /*4110*/  @P0 STS.U8 [UR8+0x1c], R0 ;  /* 0x00001c00ff000988 */ /* 0x0005e40008000008 */
[----:B------:R-:W4:Y:S02]  /*4120*/  SYNCS.PHASECHK.TRANS64.TRYWAIT P0, [UR4], R2 ;  /* 0x00000002ff0075a7 */ /* 0x000f240008001104 */
[----:B--2-4-:R-:W-:Y:S05]  /*4130*/  @!P0 BRA `(.L_x_81) ;  /* 0x0000004000608947 */ /* 0x014fea0003800000 */
.L_x_162:
[----:B------:R-:W-:-:S04]  /*4140*/  UIADD3 UR4, UPT, UPT, UR23, 0x1, URZ ;  /* 0x0000000117047890 */ /* 0x000fc8000fffe0ff */
[----:B------:R-:W-:-:S04]  /*4150*/  UISETP.NE.AND UP0, UPT, UR4, 0x4, UPT ;  /* 0x000000040400788c */ /* 0x000fc8000bf05270 */
[----:B------:R-:W-:Y:S02]  /*4160*/  USEL UR6, URZ, 0x1, UP0 ;  /* 0x00000001ff067887 */ /* 0x000fe40008000000 */
[----:B------:R-:W-:-:S04]  /*4170*/  USEL UR4, UR4, URZ, UP0 ;  /* 0x000000ff04047287 */ /* 0x000fc80008000000 */
[----:B-1----:R-:W-:Y:S01]  /*4180*/  ULEA UR5, UR4, UR17, 0x3 ;  /* 0x0000001104057291 */ /* 0x002fe2000f8e18ff */
[----:B--2---:R-:W-:-:S04]  /*4190*/  LOP3.LUT R2, R11, UR6, RZ, 0x3c, !PT ;  /* 0x000000060b027c12 */ /* 0x004fc8000f8e3cff */
[----:B------:R-:W-:-:S04]  /*41a0*/  SHF.L.U32 R3, R2, 0x1f, RZ ;  /* 0x0000001f02037819 */ /* 0x000fc800000006ff */
[----:B------:R-:W1:Y:S02]  /*41b0*/  SYNCS.PHASECHK.TRANS64.TRYWAIT P0, [UR5], R3 ;  /* 0x00000003ff0075a7 */ /* 0x000e640008001105 */
[----:B-1----:R-:W-:Y:S05]  /*41c0*/  @!P0 BRA `(.L_x_82) ;  /* 0x0000004000548947 */ /* 0x002fea0003800000 */
.L_x_164:
        /* <DEDUP_REMOVED lines=9> */
.L_x_166:
[----:B------:R-:W-:-:S04]  /*4260*/  UIADD3 UR4, UPT, UPT, UR4, 0x1, URZ ;  /* 0x0000000104047890 */ /* 0x000fc8000fffe0ff */
[----:B------:R-:W-:-:S04]  /*4270*/  UISETP.NE.AND UP0, UPT, UR4, 0x4, UPT ;  /* 0x000000040400788c */ /* 0x000fc8000bf05270 */
[----:B------:R-:W-:Y:S02]  /*4280*/  USEL UR5, URZ, 0x1, UP0 ;  /* 0x00000001ff057887 */ /* 0x000fe40008000000 */
[----:B------:R-:W-:-:S04]  /*4290*/  USEL UR4, UR4, URZ, UP0 ;  /* 0x000000ff04047287 */ /* 0x000fc80008000000 */
[----:B------:R-:W-:Y:S01]  /*42a0*/  ULEA UR4, UR4, UR17, 0x3 ;  /* 0x0000001104047291 */ /* 0x000fe2000f8e18ff */
[----:B------:R-:W-:-:S04]  /*42b0*/  LOP3.LUT R2, R2, UR5, RZ, 0x3c, !PT ;  /* 0x0000000502027c12 */ /* 0x000fc8000f8e3cff */
[----:B------:R-:W-:-:S04]  /*42c0*/  SHF.L.U32 R2, R2, 0x1f, RZ ;  /* 0x0000001f02027819 */ /* 0x000fc800000006ff */
[----:B------:R-:W2:Y:S02]  /*42d0*/  SYNCS.PHASECHK.TRANS64.TRYWAIT P0, [UR4], R2 ;  /* 0x00000002ff0075a7 */ /* 0x000ea40008001104 */
[----:B--2---:R-:W-:Y:S05]  /*42e0*/  @!P0 BRA `(.L_x_84) ;  /* 0x00000040003c8947 */ /* 0x004fea0003800000 */
.L_x_168:
[----:B------:R-:W-:Y:S01]  /*42f0*/  NOP ;  /* 0x0000000000007918 */ /* 0x000fe20000000000 */
[----:B-1----:R-:W1:Y:S01]  /*4300*/  LDS R0, [UR8+0x14] ;  /* 0x00001408ff007984 */ /* 0x002e620008000800 */
[----:B------:R-:W-:Y:S01]  /*4310*/  ULOP3.LUT UR4, UR30, 0xffff, URZ, 0xc0, !UPT ;  /* 0x0000ffff1e047892 */ /* 0x000fe2000f8ec0ff */
[----:B------:R-:W-:Y:S01]  /*4320*/  UMOV UR5, 0xffff ;  /* 0x0000ffff00057882 */ /* 0x000fe20000000000 */
[----:B------:R-:W-:Y:S02]  /*4330*/  UMOV UR6, 0x1 ;  /* 0x0000000100067882 */ /* 0x000fe40000000000 */
[----:B------:R-:W-:-:S04]  /*4340*/  USHF.R.U32.HI UR4, URZ, 0x5, UR4 ;  /* 0x00000005ff047899 */ /* 0x000fc80008011604 */
[----:B------:R-:W-:Y:S02]  /*4350*/  USHF.L.U32 UR5, UR5, UR4, URZ ;  /* 0x0000000405057299 */ /* 0x000fe400080006ff */
[----:B------:R-:W-:-:S04]  /*4360*/  USHF.L.U32 UR4, UR6, UR4, URZ ;  /* 0x0000000406047299 */ /* 0x000fc800080006ff */
[----:B-1----:R-:W-:-:S04]  /*4370*/  LOP3.LUT R0, R0, UR5, RZ, 0xc0, !PT ;  /* 0x0000000500007c12 */ /* 0x002fc8000f8ec0ff */
[----:B------:R-:W-:-:S13]  /*4380*/  ISETP.NE.AND P0, PT, R0, UR5, PT ;  /* 0x0000000500007c0c */ /* 0x000fda000bf05270 */
[----:B------:R-:W-:Y:S05]  /*4390*/  @P0 BRA `(.L_x_85) ;  /* 0x0000000000580947 */ /* 0x000fea0003800000 */
[----:B------:R-:W1:Y:S02]  /*43a0*/  LDS R0, [UR8+0x18] ;  /* 0x00001808ff007984 */ /* 0x000e640008000800 */
[----:B-1----:R-:W-:-:S04]  /*43b0*/  LOP3.LUT R0, R0, UR4, RZ, 0xc0, !PT ;  /* 0x0000000400007c12 */ /* 0x002fc8000f8ec0ff */
[----:B------:R-:W-:-:S13]  /*43c0*/  ISETP.NE.AND P0, PT, R0, UR4, PT ;  /* 0x0000000400007c0c */ /* 0x000fda000bf05270 */
[----:B------:R-:W-:Y:S05]  /*43d0*/  @P0 BRA `(.L_x_86) ;  /* 0x00000000003c0947 */ /* 0x000fea0003800000 */
[----:B------:R-:W1:Y:S01]  /*43e0*/  S2R R2, SR_LANEID ;  /* 0x0000000000027919 */ /* 0x000e620000000000 */
[----:B------:R-:W-:-:S06]  /*43f0*/  ULOP3.LUT UR5, URZ, UR5, URZ, 0x33, !UPT ;  /* 0x00000005ff057292 */ /* 0x000fcc000f8e33ff */
[----:B------:R-:W-:-:S04]  /*4400*/  IMAD.U32 R0, RZ, RZ, UR5 ;  /* 0x00000005ff007e24 */ /* 0x000fc8000f8e00ff */
[----:B------:R2:W4:Y:S02]  /*4410*/  REDUX UR7, R0 ;  /* 0x00000000000773c4 */ /* 0x0005240000000000 */
[----:B------:R1:W-:Y:S01]  /*4420*/  UTCATOMSWS.AND URZ, UR5 ;  /* 0x0000000500ff79e3 */ /* 0x0003e20008000000 */
[----:B--2---:R-:W-:Y:S01]  /*4430*/  LOP3.LUT R0, RZ, UR4, RZ, 0x33, !PT ;  /* 0x00000004ff007c12 */ /* 0x004fe2000f8e33ff */
[----:B------:R-:W-:Y:S02]  /*4440*/  VOTEU.ANY UR4, UPT, PT ;  /* 0x0000000000047886 */ /* 0x000fe400038e0100 */
[----:B------:R-:W-:Y:S02]  /*4450*/  UFLO.U32 UR4, UR4 ;  /* 0x00000004000472bd */ /* 0x000fe400080e0000 */
[----:B------:R-:W2:Y:S04]  /*4460*/  REDUX UR6, R0 ;  /* 0x00000000000673c4 */ /* 0x000ea80000000000 */
[----:B-1----:R-:W-:-:S02]  /*4470*/  ISETP.EQ.U32.AND P0, PT, R2, UR4, PT ;  /* 0x0000000402007c0c */ /* 0x002fc4000bf02070 */
[----:B----4-:R-:W-:-:S11]  /*4480*/  MOV R2, UR7 ;  /* 0x0000000700027c02 */ /* 0x010fd60008000f00 */
[----:B------:R1:W-:Y:S01]  /*4490*/  @P0 ATOMS.AND RZ, [UR8+0x14], R2 ;  /* 0x00001402ffff098c */ /* 0x0003e2000a800008 */
[----:B--2---:R-:W-:-:S05]  /*44a0*/  IMAD.U32 R0, RZ, RZ, UR6 ;  /* 0x00000006ff007e24 */ /* 0x004fca000f8e00ff */
[----:B------:R1:W-:Y:S01]  /*44b0*/  @P0 ATOMS.AND RZ, [UR8+0x18], R0 ;  /* 0x00001800ffff098c */ /* 0x0003e2000a800008 */
[----:B------:R-:W-:Y:S05]  /*44c0*/  BRA `(.L_x_87) ;  /* 0x0000000000147947 */ /* 0x000fea0003800000 */
.L_x_86:
[----:B------:R-:W-:Y:S02]  /*44d0*/  MOV R2, 0x44f0 ;  /* 0x000044f000027802 */ /* 0x000fe40000000f00 */
[----:B---3-5:R-:W-:Y:S05]  /*44e0*/  CALL.REL.NOINC `($__internal_0_$__cuda_sm10x_tcgen05_guardrail_trap_col_being_dealloced_not_returned_by_alloc) ;  /* 0x0000004000587944 */ /* 0x028fea0003c00000 */
[----:B------:R-:W-:Y:S05]  /*44f0*/  BRA `(.L_x_87) ;  /* 0x0000000000087947 */ /* 0x000fea0003800000 */
.L_x_85:
[----:B------:R-:W-:Y:S02]  /*4500*/  MOV R2, 0x4520 ;  /* 0x0000452000027802 */ /* 0x000fe40000000f00 */
[----:B---3-5:R-:W-:Y:S05]  /*4510*/  CALL.REL.NOINC `($__internal_2_$__cuda_sm10x_tcgen05_guardrail_trap_unallocated_columns_being_dealloced) ;  /* 0x0000004000647944 */ /* 0x028fea0003c00000 */
.L_x_87:
[----:B------:R-:W-:Y:S01]  /*4520*/  NOP ;  /* 0x0000000000007918 */ /* 0x000fe20000000000 */
[----:B------:R-:W-:Y:S05]  /*4530*/  EXIT ;  /* 0x000000000000794d */ /* 0x000fea0003800000 */
.L_x_69:
[----:B------:R-:W-:-:S09]  /*4540*/  UISETP.NE.OR UP0, UPT, UR22, 0x3, !UP3 ;  /* 0x000000031600788c */ /* 0x000fd2000df05670 */
[----:B------:R-:W-:Y:S05]  /*4550*/  BRA.U UP0, `(.L_x_88) ;  /* 0x0000000d00087547 */ /* 0x000fea000b800000 */
[----:B------:R-:W1:Y:S01]  /*4560*/  LDCU UR26, c[0x0][0x370] ;  /* 0x00006e00ff1a77ac */ /* 0x000e620008000800 */
[----:B------:R-:W2:Y:S01]  /*4570*/  LDC.64 R16, c[0x0][0x348] ;  /* 0x0000d200ff107b82 */ /* 0x000ea20000000a00 */
[----:B------:R-:W-:Y:S02]  /*4580*/  HFMA2 R13, -RZ, RZ, 0, 0 ;  /* 0x00000000ff0d7431 */ /* 0x000fe400000001ff */
[----:B------:R-:W-:Y:S01]  /*4590*/  IMAD.MOV.U32 R15, RZ, RZ, 0x1 ;  /* 0x00000001ff0f7424 */ /* 0x000fe200078e00ff */
[----:B------:R-:W1:Y:S01]  /*45a0*/  LDCU.128 UR28, c[0x0][0xb10] ;  /* 0x00016200ff1c77ac */ /* 0x000e620008000c00 */
[----:B------:R-:W-:Y:S01]  /*45b0*/  IMAD.MOV.U32 R14, RZ, RZ, RZ ;  /* 0x000000ffff0e7224 */ /* 0x000fe200078e00ff */
[----:B------:R-:W-:Y:S01]  /*45c0*/  MOV R12, 0x2000 ;  /* 0x00002000000c7802 */ /* 0x000fe20000000f00 */
[----:B------:R-:W3:Y:S01]  /*45d0*/  LDCU UR25, c[0x0][0x374] ;  /* 0x00006e80ff1977ac */ /* 0x000ee20008000800 */
[----:B------:R-:W4:Y:S01]  /*45e0*/  LDC.64 R2, c[0x0][0x888] ;  /* 0x00022200ff027b82 */ /* 0x000f220000000a00 */
[----:B------:R-:W3:Y:S01]  /*45f0*/  LDCU UR16, c[0x0][0xb0c] ;  /* 0x00016180ff1077ac */ /* 0x000ee20008000800 */
[----:B------:R-:W2:Y:S06]  /*4600*/  LDCU UR35, c[0x0][0xb20] ;  /* 0x00016400ff2377ac */ /* 0x000eac0008000800 */
[----:B------:R-:W4:Y:S01]  /*4610*/  LDC.64 R4, c[0x0][0x890] ;  /* 0x00022400ff047b82 */ /* 0x000f220000000a00 */
[----:B------:R-:W2:Y:S01]  /*4620*/  LDCU UR4, c[0x0][0xb30] ;  /* 0x00016600ff0477ac */ /* 0x000ea20008000800 */
[----:B------:R-:W-:Y:S01]  /*4630*/  UMOV UR17, 0x400 ;  /* 0x0000040000117882 */ /* 0x000fe20000000000 */
[----:B-1----:R-:W-:-:S02]  /*4640*/  UIMAD.WIDE.U32 UR32, UR26, UR28, URZ ;  /* 0x0000001c1a2072a5 */ /* 0x002fc4000f8e00ff */
[----:B---3--:R-:W-:Y:S02]  /*4650*/  UIMAD.WIDE.U32 UR6, UR25, UR31, URZ ;  /* 0x0000001f190672a5 */ /* 0x008fe4000f8e00ff */
[----:B------:R-:W-:Y:S02]  /*4660*/  ULEA UR17, UR48, UR17, 0x18 ;  /* 0x0000001130117291 */ /* 0x000fe4000f8ec0ff */
[----:B------:R-:W-:Y:S02]  /*4670*/  UPLOP3.LUT UP3, UPT, UPT, UPT, UPT, 0x40, 0x4 ;  /* 0x000000000004789c */ /* 0x000fe40003f6e870 */
[----:B------:R-:W-:Y:S01]  /*4680*/  UIADD3 UR5, UPT, UPT, UR17, 0x110, URZ ;  /* 0x0000011011057890 */ /* 0x000fe2000fffe0ff */
[----:B------:R-:W-:Y:S01]  /*4690*/  UMOV UR32, UR33 ;  /* 0x0000002100207c82 */ /* 0x000fe20008000000 */
[----:B------:R-:W-:Y:S01]  /*46a0*/  UMOV UR27, UR7 ;  /* 0x00000007001b7c82 */ /* 0x000fe20008000000 */
[----:B------:R-:W-:Y:S02]  /*46b0*/  UISETP.GE.AND UP0, UPT, UR40, 0x1, UPT ;  /* 0x000000012800788c */ /* 0x000fe4000bf06270 */
[----:B------:R-:W-:Y:S01]  /*46c0*/  UISETP.NE.AND UP4, UPT, UR40, 0x1, UPT ;  /* 0x000000012800788c */ /* 0x000fe2000bf85270 */
[----:B------:R-:W1:Y:S01]  /*46d0*/  LDCU.64 UR14, c[0x0][0xb28] ;  /* 0x00016500ff0e77ac */ /* 0x000e620008000a00 */
[----:B------:R-:W-:-:S02]  /*46e0*/  UISETP.NE.AND UP6, UPT, UR16, 0x1, UPT ;  /* 0x000000011000788c */ /* 0x000fc4000bfc5270 */
[----:B------:R-:W-:Y:S02]  /*46f0*/  UISETP.NE.AND UP5, UPT, UR30, 0x1, UPT ;  /* 0x000000011e00788c */ /* 0x000fe4000bfa5270 */
[----:B------:R-:W-:Y:S02]  /*4700*/  UPRMT UR48, UR48, 0x654, UR5 ;  /* 0x0000065430307896 */ /* 0x000fe40008000005 */
[----:B------:R-:W-:Y:S02]  /*4710*/  USHF.R.U32.HI UR32, URZ, UR29, UR32 ;  /* 0x0000001dff207299 */ /* 0x000fe40008011620 */
[----:B--2---:R-:W-:Y:S02]  /*4720*/  USHF.R.U32.HI UR27, URZ, UR35, UR27 ;  /* 0x00000023ff1b7299 */ /* 0x004fe4000801161b */
[----:B------:R-:W-:-:S11]  /*4730*/  UISETP.NE.AND UP2, UPT, UR4, 0x1, UPT ;  /* 0x000000010400788c */ /* 0x000fd6000bf45270 */
.L_x_96:
[C---:B------:R-:W-:Y:S02]  /*4740*/  LEA R7, R14.reuse, UR17, 0x3 ;  /* 0x000000110e077c11 */ /* 0x040fe4000f8e18ff */
[----:B------:R-:W-:Y:S02]  /*4750*/  SHF.L.U32 R0, R13, 0x1f, RZ ;  /* 0x0000001f0d007819 */ /* 0x000fe400000006ff */
[----:B------:R-:W-:Y:S02]  /*4760*/  LEA R8, R14, UR17, 0x4 ;  /* 0x000000110e087c11 */ /* 0x000fe4000f8e20ff */
[----:B--2---:R-:W2:Y:S02]  /*4770*/  SYNCS.PHASECHK.TRANS64.TRYWAIT P0, [R7+URZ+0x130], R0 ;  /* 0x00013000070075a7 */ /* 0x004ea400080011ff */
[----:B--2---:R-:W-:Y:S05]  /*4780*/  @!P0 BRA `(.L_x_89) ;  /* 0x0000003c002c8947 */ /* 0x004fea0003800000 */
.L_x_169:
[----:B------:R-:W3:Y:S01]  /*4790*/  LDS.128 R8, [R8+0x1c0] ;  /* 0x0001c00008087984 */ /* 0x000ee20000000c00 */
[----:B------:R-:W-:Y:S01]  /*47a0*/  UISETP.GE.AND UP0, UPT, UR40, 0x1, UPT ;  /* 0x000000012800788c */ /* 0x000fe2000bf06270 */
[----:B------:R-:W-:Y:S01]  /*47b0*/  @!PT LDS RZ, [RZ] ;  /* 0x00000000fffff984 */ /* 0x000fe20000000800 */
[----:B------:R-:W-:Y:S01]  /*47c0*/  @!PT LDS RZ, [RZ] ;  /* 0x00000000fffff984 */ /* 0x000fe20000000800 */
[----:B------:R-:W-:Y:S01]  /*47d0*/  @!PT LDS RZ, [RZ] ;  /* 0x00000000fffff984 */ /* 0x000fe20000000800 */
[----:B------:R-:W-:Y:S01]  /*47e0*/  @!PT LDS RZ, [RZ] ;  /* 0x00000000fffff984 */ /* 0x000fe20000000800 */
[----:B------:R1:W-:Y:S06]  /*47f0*/  MEMBAR.ALL.CTA ;  /* 0x0000000000007992 */ /* 0x0003ec0000008000 */
[----:B-1----:R-:W1:Y:S01]  /*4800*/  FENCE.VIEW.ASYNC.S ;  /* 0x00000000000073c6 */ /* 0x002e620000000000 */
[----:B---3--:R-:W-:Y:S11]  /*4810*/  LOP3.LUT P0, RZ, R10, 0x1, RZ, 0xc0, !PT ;  /* 0x000000010aff7812 */ /* 0x008ff6000780c0ff */
[----:B------:R-:W-:Y:S02]  /*4820*/  @!UPT UIADD3 URZ, UPT, UPT, URZ, URZ, URZ ;  /* 0x000000fffffff290 */ /* 0x000fe4000fffe0ff */
[----:B-1----:R-:W-:Y:S01]  /*4830*/  VOTEU.ANY UP1, P0 ;  /* 0x0000000000ff7886 */ /* 0x002fe20000020100 */
[----:B------:R-:W-:Y:S11]  /*4840*/  PLOP3.LUT P0, PT, PT, PT, UP1, 0x80, 0x8 ;  /* 0x000000000008781c */ /* 0x000ff60003f0f018 */
[----:B------:R-:W-:Y:S02]  /*4850*/  @!UPT UIADD3 URZ, UPT, UPT, URZ, URZ, URZ ;  /* 0x000000fffffff290 */ /* 0x000fe4000fffe0ff */
[----:B--2---:R-:W-:Y:S02]  /*4860*/  @P0 SHF.R.U32.HI R0, RZ, 0x10, R9 ;  /* 0x00000010ff000819 */ /* 0x004fe40000011609 */
[----:B------:R-:W-:Y:S02]  /*4870*/  @P0 MOV R6, R8 ;  /* 0x0000000800060202 */ /* 0x000fe40000000f00 */
[----:B------:R-:W-:Y:S01]  /*4880*/  @P0 R2UR UR4, R0 ;  /* 0x00000000000402ca */ /* 0x000fe200000e0000 */
[----:B------:R-:W-:Y:S01]  /*4890*/  VIADD R0, R7, 0x140 ;  /* 0x0000014007007836 */ /* 0x000fe20000000000 */
[----:B------:R-:W-:Y:S02]  /*48a0*/  @P0 LOP3.LUT R8, R9, 0xffff, RZ, 0xc0, !PT ;  /* 0x0000ffff09080812 */ /* 0x000fe400078ec0ff */
[----:B------:R-:W-:Y:S02]  /*48b0*/  @P0 R2UR UR6, R6 ;  /* 0x00000000060602ca */ /* 0x000fe400000e0000 */
[----:B------:R-:W-:Y:S02]  /*48c0*/  PRMT R0, RZ, 0x654, R0 ;  /* 0x00000654ff007816 */ /* 0x000fe40000000000 */
[----:B------:R-:W-:Y:S02]  /*48d0*/  @P0 R2UR UR5, R8 ;  /* 0x00000000080502ca */ /* 0x000fe400000e0000 */
[----:B------:R1:W-:Y:S03]  /*48e0*/  SYNCS.ARRIVE.TRANS64.RED.A1T0 RZ, [R0+URZ], RZ ;  /* 0x000000ff00ff79a7 */ /* 0x0003e600081004ff */
[----:B------:R-:W-:Y:S04]  /*48f0*/  @UP1 UMOV UR24, UR4 ;  /* 0x0000000400181c82 */ /* 0x000fe80008000000 */
[----:B------:R-:W-:Y:S04]  /*4900*/  @UP1 UMOV UR13, UR6 ;  /* 0x00000006000d1c82 */ /* 0x000fe80008000000 */
[----:B------:R-:W-:Y:S01]  /*4910*/  @UP1 UMOV UR7, UR5 ;  /* 0x0000000500071c82 */ /* 0x000fe20008000000 */
[----:B------:R-:W-:Y:S05]  /*4920*/  BRA.U !UP0, `(.L_x_90) ;  /* 0x0000000108a47547 */ /* 0x000fea000b800000 */
[----:B------:R-:W-:Y:S02]  /*4930*/  UIMAD.WIDE.U32 UR10, UR7, UR31, URZ ;  /* 0x0000001f070a72a5 */ /* 0x000fe4000f8e00ff */
[----:B------:R-:W-:Y:S02]  /*4940*/  UIMAD.WIDE.U32 UR18, UR13, UR28, URZ ;  /* 0x0000001c0d1272a5 */ /* 0x000fe4000f8e00ff */
[----:B------:R-:W-:Y:S02]  /*4950*/  USEL UR4, UR25, UR27, !UP5 ;  /* 0x0000001b19047287 */ /* 0x000fe4000e800000 */
[----:B------:R-:W-:Y:S02]  /*4960*/  USEL UR8, UR26, UR32, !UP6 ;  /* 0x000000201a087287 */ /* 0x000fe4000f000000 */
[----:B------:R-:W-:Y:S02]  /*4970*/  UIMAD.WIDE.U32 UR20, UR4, UR14, URZ ;  /* 0x0000000e041472a5 */ /* 0x000fe4000f8e00ff */
[----:B------:R-:W-:Y:S01]  /*4980*/  UIMAD.WIDE.U32 UR22, UR8, UR14, URZ ;  /* 0x0000000e081672a5 */ /* 0x000fe2000f8e00ff */
[----:B------:R-:W-:Y:S02]  /*4990*/  UMOV UR5, UR11 ;  /* 0x0000000b00057c82 */ /* 0x000fe40008000000 */
[----:B------:R-:W-:Y:S03]  /*49a0*/  USHF.R.U32.HI UR6, URZ, UR35, UR5 ;  /* 0x00000023ff067299 */ /* 0x000fe60008011605 */
[----:B------:R-:W-:Y:S01]  /*49b0*/  UMOV UR5, UR19 ;  /* 0x0000001300057c82 */ /* 0x000fe20008000000 */
[----:B------:R-:W-:Y:S02]  /*49c0*/  USEL UR6, UR7, UR6, !UP5 ;  /* 0x0000000607067287 */ /* 0x000fe4000e800000 */
[----:B------:R-:W-:Y:S02]  /*49d0*/  USHF.R.U32.HI UR9, URZ, UR29, UR5 ;  /* 0x0000001dff097299 */ /* 0x000fe40008011605 */
[----:B------:R-:W-:Y:S01]  /*49e0*/  UIMAD.WIDE.U32 UR10, UR6, UR14, URZ ;  /* 0x0000000e060a72a5 */ /* 0x000fe2000f8e00ff */
[----:B------:R-:W-:Y:S02]  /*49f0*/  UMOV UR5, UR21 ;  /* 0x0000001500057c82 */ /* 0x000fe40008000000 */
[----:B------:R-:W-:Y:S03]  /*4a00*/  @UP4 USHF.R.U32.HI UR4, URZ, UR15, UR5 ;  /* 0x0000000fff044299 */ /* 0x000fe60008011605 */
[----:B------:R-:W-:Y:S01]  /*4a10*/  UMOV UR5, UR23 ;  /* 0x0000001700057c82 */ /* 0x000fe20008000000 */
[----:B------:R-:W-:Y:S02]  /*4a20*/  UIMAD UR4, UR40, UR4, URZ ;  /* 0x00000004280472a4 */ /* 0x000fe4000f8e02ff */
[----:B------:R-:W-:Y:S02]  /*4a30*/  @UP4 USHF.R.U32.HI UR8, URZ, UR15, UR5 ;  /* 0x0000000fff084299 */ /* 0x000fe40008011605 */
[----:B------:R-:W-:Y:S02]  /*4a40*/  USEL UR5, UR13, UR9, !UP6 ;  /* 0x000000090d057287 */ /* 0x000fe4000f000000 */
[----:B------:R-:W-:Y:S02]  /*4a50*/  UIMAD UR9, UR40, UR8, URZ ;  /* 0x00000008280972a4 */ /* 0x000fe4000f8e02ff */
[----:B------:R-:W-:Y:S03]  /*4a60*/  UISETP.GE.AND UP0, UPT, UR6, UR4, UPT ;  /* 0x000000040600728c */ /* 0x000fe6000bf06270 */
[----:B------:R-:W-:Y:S01]  /*4a70*/  UMOV UR4, UR11 ;  /* 0x0000000b00047c82 */ /* 0x000fe20008000000 */
[----:B------:R-:W-:Y:S02]  /*4a80*/  UISETP.GE.OR UP0, UPT, UR5, UR9, UP0 ;  /* 0x000000090500728c */ /* 0x000fe40008706670 */
[----:B------:R-:W-:Y:S02]  /*4a90*/  USHF.R.U32.HI UR4, URZ, UR15, UR4 ;  /* 0x0000000fff047299 */ /* 0x000fe40008011604 */
[----:B------:R-:W-:Y:S02]  /*4aa0*/  UIMAD.WIDE.U32 UR10, UR5, UR14, URZ ;  /* 0x0000000e050a72a5 */ /* 0x000fe4000f8e00ff */
[----:B------:R-:W-:Y:S04]  /*4ab0*/  USEL UR12, UR6, UR4, !UP4 ;  /* 0x00000004060c7287 */ /* 0x000fe8000e000000 */
[----:B------:R-:W-:Y:S01]  /*4ac0*/  UIADD3 UR9, UPT, UPT, -UR12, URZ, URZ ;  /* 0x000000ff0c097290 */ /* 0x000fe2000fffe1ff */
[----:B------:R-:W-:Y:S02]  /*4ad0*/  @!UP0 UMOV UR4, UR11 ;  /* 0x0000000b00048c82 */ /* 0x000fe40008000000 */
[----:B------:R-:W-:Y:S02]  /*4ae0*/  @!UP0 USHF.R.U32.HI UR4, URZ, UR15, UR4 ;  /* 0x0000000fff048299 */ /* 0x000fe40008011604 */
[----:B------:R-:W-:Y:S02]  /*4af0*/  UIMAD UR9, UR40, UR9, UR6 ;  /* 0x00000009280972a4 */ /* 0x000fe4000f8e0206 */
[----:B------:R-:W-:Y:S04]  /*4b00*/  @!UP0 USEL UR4, UR5, UR4, !UP4 ;  /* 0x0000000405048287 */ /* 0x000fe8000e000000 */
[----:B------:R-:W-:Y:S02]  /*4b10*/  @!UP0 UIMAD UR9, UR8, UR9, UR4 ;  /* 0x00000009080982a4 */ /* 0x000fe4000f8e0204 */
[----:B------:R-:W-:Y:S02]  /*4b20*/  @!UP0 UIADD3 UR10, UPT, UPT, UR12, -UR4, URZ ;  /* 0x800000040c0a8290 */ /* 0x000fe4000fffe0ff */
[----:B------:R-:W-:Y:S02]  /*4b30*/  UIADD3 UR4, UPT, UPT, -UR5, URZ, URZ ;  /* 0x000000ff05047290 */ /* 0x000fe4000fffe1ff */
[----:B------:R-:W-:Y:S02]  /*4b40*/  UIADD3 UR8, UPT, UPT, -UR6, URZ, URZ ;  /* 0x000000ff06087290 */ /* 0x000fe4000fffe1ff */
[----:B------:R-:W-:Y:S02]  /*4b50*/  @!UP0 UIMAD UR6, UR10, UR40, UR5 ;  /* 0x000000280a0682a4 */ /* 0x000fe4000f8e0205 */
[----:B------:R-:W-:Y:S02]  /*4b60*/  UIMAD UR13, UR16, UR4, UR13 ;  /* 0x00000004100d72a4 */ /* 0x000fe4000f8e020d */
[----:B------:R-:W-:Y:S01]  /*4b70*/  UIMAD UR7, UR30, UR8, UR7 ;  /* 0x000000081e0772a4 */ /* 0x000fe2000f8e0207 */
[----:B------:R-:W-:Y:S02]  /*4b80*/  @!UP0 UMOV UR5, UR9 ;  /* 0x0000000900058c82 */ /* 0x000fe40008000000 */
[----:B------:R-:W-:Y:S02]  /*4b90*/  UIMAD UR13, UR5, UR16, UR13 ;  /* 0x00000010050d72a4 */ /* 0x000fe4000f8e020d */
[----:B------:R-:W-:Y:S11]  /*4ba0*/  UIMAD UR7, UR6, UR30, UR7 ;  /* 0x0000001e060772a4 */ /* 0x000ff6000f8e0207 */
[----:B------:R-:W-:Y:S01]  /*4bb0*/  @!UPT UIADD3 URZ, UPT, UPT, URZ, URZ, URZ ;  /* 0x000000fffffff290 */ /* 0x000fe2000fffe0ff */
.L_x_90:
[----:B------:R-:W2:Y:S01]  /*4bc0*/  @!UP2 LDCU.128 UR20, c[0x0][0xb10] ;  /* 0x00016200ff14a7ac */ /* 0x000ea20008000c00 */
[C---:B----4-:R-:W-:Y:S02]  /*4bd0*/  ISETP.NE.U32.AND P1, PT, R4.reuse, RZ, PT ;  /* 0x000000ff0400720c */ /* 0x050fe40003f25070 */
[----:B------:R-:W-:Y:S02]  /*4be0*/  ISETP.NE.U32.AND P0, PT, R4, RZ, PT ;  /* 0x000000ff0400720c */ /* 0x000fe40003f05070 */
[C---:B------:R-:W-:Y:S02]  /*4bf0*/  ISETP.NE.AND.EX P1, PT, R5.reuse, RZ, PT, P1 ;  /* 0x000000ff0500720c */ /* 0x040fe40003f25310 */
[----:B------:R-:W-:Y:S01]  /*4c00*/  ISETP.NE.AND.EX P0, PT, R5, RZ, PT, P0 ;  /* 0x000000ff0500720c */ /* 0x000fe20003f05300 */
[----:B------:R-:W3:Y:S01]  /*4c10*/  @!UP2 LDCU UR5, c[0x0][0xb0c] ;  /* 0x00016180ff05a7ac */ /* 0x000ee20008000800 */
[----:B------:R-:W-:Y:S01]  /*4c20*/  SHF.L.U32 R6, R15, 0x1f, RZ ;  /* 0x0000001f0f067819 */ /* 0x000fe200000006ff */
[----:B--2---:R-:W-:Y:S07]  /*4c30*/  UIMAD.WIDE.U32 UR8, UR13, UR20, URZ ;  /* 0x000000140d0872a5 */ /* 0x004fee000f8e00ff */
[----:B------:R-:W-:Y:S01]  /*4c40*/  @!UP2 UMOV UR4, UR9 ;  /* 0x000000090004ac82 */ /* 0x000fe20008000000 */
[----:B---3--:R-:W-:Y:S02]  /*4c50*/  @!UP2 UISETP.NE.AND UP0, UPT, UR5, 0x1, UPT ;  /* 0x000000010500a88c */ /* 0x008fe4000bf05270 */
[----:B------:R-:W-:Y:S02]  /*4c60*/  @!UP2 USHF.R.U32.HI UR4, URZ, UR21, UR4 ;  /* 0x00000015ff04a299 */ /* 0x000fe40008011604 */
[----:B------:R-:W-:Y:S02]  /*4c70*/  UIMAD.WIDE.U32 UR8, UR7, UR23, URZ ;  /* 0x00000017070872a5 */ /* 0x000fe4000f8e00ff */
[----:B------:R-:W-:Y:S02]  /*4c80*/  @!UP2 USEL UR10, UR13, UR4, !UP0 ;  /* 0x000000040d0aa287 */ /* 0x000fe4000c000000 */
[----:B------:R-:W-:Y:S03]  /*4c90*/  @!UP2 UISETP.NE.AND UP0, UPT, UR22, 0x1, UPT ;  /* 0x000000011600a88c */ /* 0x000fe6000bf05270 */
[----:B------:R-:W-:Y:S02]  /*4ca0*/  @!UP2 UMOV UR6, UR9 ;  /* 0x000000090006ac82 */ /* 0x000fe40008000000 */
[----:B------:R-:W2:Y:S02]  /*4cb0*/  @!UP2 LDCU UR4, c[0x0][0xb20] ;  /* 0x00016400ff04a7ac */ /* 0x000ea40008000800 */
[----:B--2---:R-:W-:Y:S04]  /*4cc0*/  @!UP2 USHF.R.U32.HI UR6, URZ, UR4, UR6 ;  /* 0x00000004ff06a299 */ /* 0x004fe80008011606 */
[----:B------:R-:W-:Y:S04]  /*4cd0*/  @!UP2 USEL UR6, UR7, UR6, !UP0 ;  /* 0x000000060706a287 */ /* 0x000fe8000c000000 */
[----:B------:R-:W-:Y:S02]  /*4ce0*/  @!UP2 UIADD3 UR4, UPT, UPT, -UR10, UR6, URZ ;  /* 0x000000060a04a290 */ /* 0x000fe4000fffe1ff */
[----:B------:R-:W-:Y:S02]  /*4cf0*/  @!UP2 UIADD3 UR6, UPT, UPT, UR10, -UR6, URZ ;  /* 0x800000060a06a290 */ /* 0x000fe4000fffe0ff */
[----:B------:R-:W-:Y:S02]  /*4d00*/  @!UP2 UIMAD UR13, UR4, UR5, UR13 ;  /* 0x00000005040da2a4 */ /* 0x000fe4000f8e020d */
[----:B------:R-:W-:Y:S01]  /*4d10*/  @!UP2 UIMAD UR7, UR6, UR22, UR7 ;  /* 0x000000160607a2a4 */ /* 0x000fe2000f8e0207 */
[----:B------:R-:W-:Y:S11]  /*4d20*/  BRA.U UP3, `(.L_x_91) ;  /* 0x0000000103107547 */ /* 0x000ff6000b800000 */
[----:B------:R-:W-:Y:S04]  /*4d30*/  MOV R7, UR34 ;  /* 0x0000002200077c02 */ /* 0x000fe80008000f00 */
[----:B------:R-:W-:Y:S04]  /*4d40*/  SHF.L.U32 R7, R7, 0x1f, RZ ;  /* 0x0000001f07077819 */ /* 0x000fe800000006ff */
[----:B------:R-:W2:Y:S02]  /*4d50*/  SYNCS.PHASECHK.TRANS64.TRYWAIT P2, [UR17+0x128], R7 ;  /* 0x00012807ff0075a7 */ /* 0x000ea40008041111 */
[----:B--2---:R-:W-:Y:S05]  /*4d60*/  @!P2 BRA `(.L_x_92) ;  /* 0x0000003400c8a947 */ /* 0x004fea0003800000 */
.L_x_91:
[----:B------:R-:W-:Y:S05]  /*4d70*/  @!P1 BRA `(.L_x_93) ;  /* 0x0000000000309947 */ /* 0x000fea0003800000 */
[----:B------:R-:W-:Y:S01]  /*4d80*/  ISETP.NE.U32.AND P1, PT, R2, RZ, PT ;  /* 0x000000ff0200720c */ /* 0x000fe20003f25070 */
[----:B------:R-:W2:Y:S01]  /*4d90*/  LDCU.64 UR4, c[0x0][0x358] ;  /* 0x00006b00ff0477ac */ /* 0x000ea20008000a00 */
[----:B------:R-:W-:Y:S02]  /*4da0*/  IMAD.MOV.U32 R147, RZ, RZ, 0x1 ;  /* 0x00000001ff937424 */ /* 0x000fe400078e00ff */
[----:B------:R-:W-:Y:S11]  /*4db0*/  ISETP.NE.AND.EX P1, PT, R3, RZ, PT, P1 ;  /* 0x000000ff0300720c */ /* 0x000ff60003f25310 */
[----:B------:R-:W-:Y:S02]  /*4dc0*/  @!UPT UIADD3 URZ, UPT, UPT, URZ, URZ, URZ ;  /* 0x000000fffffff290 */ /* 0x000fe4000fffe0ff */
[----:B------:R-:W3:Y:S01]  /*4dd0*/  @P1 LDC.64 R8, c[0x0][0x888] ;  /* 0x00022200ff081b82 */ /* 0x000ee20000000a00 */
[----:B-1----:R-:W-:Y:S04]  /*4de0*/  @P1 IMAD R0, R4, UR36, RZ ;  /* 0x0000002404001c24 */ /* 0x002fe8000f8e02ff */
[----:B---3--:R-:W-:Y:S04]  /*4df0*/  @P1 IMAD.WIDE R8, R0, 0x4, R8 ;  /* 0x0000000400081825 */ /* 0x008fe800078e0208 */
[----:B------:R-:W-:Y:S01]  /*4e00*/  HFMA2 R0, -RZ, RZ, 0, 5.9604644775390625e-08 ;  /* 0x00000001ff007431 */ /* 0x000fe200000001ff */
[----:B--2--5:R2:W5:Y:S04]  /*4e10*/  @P1 LDG.E R71, desc[UR4][R8.64] ;  /* 0x0000000408471981 */ /* 0x024568000c1e1900 */
[----:B------:R-:W-:Y:S01]  /*4e20*/  @!P1 PRMT R147, R0, 0x7610, R147 ;  /* 0x0000761000939816 */ /* 0x000fe20000000093 */
[----:B--2---:R-:W3:Y:S06]  /*4e30*/  @!P1 LDC R71, c[0x0][0x880] ;  /* 0x00022000ff479b82 */ /* 0x004eec0000000800 */
.L_x_93:
[----:B---3-5:R-:W-:Y:S01]  /*4e40*/  @!P0 ISETP.EQ.AND P1, PT, R71, RZ, PT ;  /* 0x000000ff4700820c */ /* 0x028fe20003f22270 */
[----:B------:R-:W-:Y:S01]  /*4e50*/  @!UPT UIADD3 URZ, UPT, UPT, URZ, URZ, URZ ;  /* 0x000000fffffff290 */ /* 0x000fe2000fffe0ff */
[----:B------:R-:W-:Y:S11]  /*4e60*/  @!P0 BRA `(.L_x_94) ;  /* 0x0000000000188947 */ /* 0x000ff60003800000 */
[----:B------:R-:W-:Y:S02]  /*4e70*/  LOP3.LUT P0, RZ, R147, 0xff, RZ, 0xc0, !PT ;  /* 0x000000ff93ff7812 */ /* 0x000fe4000780c0ff */
[----:B------:R-:W-:Y:S04]  /*4e80*/  ISETP.NE.U32.AND P1, PT, R2, RZ, PT ;  /* 0x000000ff0200720c */ /* 0x000fe80003f25070 */
[----:B------:R-:W-:Y:S04]  /*4e90*/  ISETP.NE.AND.EX P1, PT, R3, RZ, PT, P1 ;  /* 0x000000ff0300720c */ /* 0x000fe80003f25310 */
[----:B------:R-:W-:Y:S03]  /*4ea0*/  PLOP3.LUT P1, PT, P1, PT, PT, 0x8, 0x80 ;  /* 0x000000000080781c */ /* 0x000fe60000f2e170 */
[----:B------:R-:W-:Y:S11]  /*4eb0*/  @P0 ISETP.EQ.AND P1, PT, R71, RZ, PT ;  /* 0x000000ff4700020c */ /* 0x000ff60003f22270 */
[----:B------:R-:W-:Y:S02]  /*4ec0*/  @!UPT UIADD3 URZ, UPT, UPT, URZ, URZ, URZ ;  /* 0x000000fffffff290 */ /* 0x000fe4000fffe0ff */
.L_x_94:
[----:B------:R-:W2:Y:S01]  /*4ed0*/  SYNCS.PHASECHK.TRANS64.TRYWAIT P0, [UR17+0x118], R6 ;  /* 0x00011806ff0075a7 */ /* 0x000ea20008001111 */
[----:B------:R-:W-:Y:S02]  /*4ee0*/  ELECT P2, URZ, PT ;  /* 0x0000000000ff782f */ /* 0x000fe40003840000 */
[----:B------:R-:W-:Y:S01]  /*4ef0*/  IADD3 R14, PT, PT, R14, 0x1, RZ ;  /* 0x000000010e0e7810 */ /* 0x000fe20007ffe0ff */
[----:B--2---:R-:W-:Y:S10]  /*4f00*/  @!P0 BRA `(.L_x_95) ;  /* 0x0000003400788947 */ /* 0x004ff40003800000 */
.L_x_172:
[----:B------:R-:W-:Y:S01]  /*4f10*/  PLOP3.LUT P1, PT, P1, P2, PT, 0xf2, 0x2f ;  /* 0x00000000002f781c */ /* 0x000fe20000f25e72 */
[----:B------:R-:W-:Y:S01]  /*4f20*/  UMOV UR18, 0x0 ;  /* 0x0000000000127882 */ /* 0x000fe20000000000 */
[----:B------:R-:W-:Y:S01]  /*4f30*/  UMOV UR19, 0x10000000 ;  /* 0x1000000000137882 */ /* 0x000fe20000000000 */
[----:B------:R-:W-:Y:S01]  /*4f40*/  UMOV UR12, UR36 ;  /* 0x00000024000c7c82 */ /* 0x000fe20008000000 */
[----:B------:R-:W-:Y:S01]  /*4f50*/  LOP3.LUT R15, R15, 0x1, RZ, 0x3c, !PT ;  /* 0x000000010f0f7812 */ /* 0x000fe200078e3cff */
[----:B------:R-:W-:Y:S01]  /*4f60*/  UPLOP3.LUT UP3, UPT, UPT, UPT, UPT, 0x80, 0x8 ;  /* 0x000000000008789c */ /* 0x000fe20003f6f070 */
[----:B------:R-:W-:Y:S07]  /*4f70*/  UMOV UR36, UR24 ;  /* 0x0000001800247c82 */ /* 0x000fee0008000000 */
[----:B-1----:R-:W-:Y:S01]  /*4f80*/  @!P1 IADD3 R6, P0, PT, R16, 0x580, RZ ;  /* 0x0000058010069810 */ /* 0x002fe20007f1e0ff */
[----:B------:R-:W-:Y:S03]  /*4f90*/  VOTEU.ALL UP0, P1 ;  /* 0x0000000000ff7886 */ /* 0x000fe60000800000 */
[----:B------:R-:W-:Y:S01]  /*4fa0*/  @!P1 R2UR UR5, R6 ;  /* 0x00000000060592ca */ /* 0x000fe200000e0000 */
[----:B------:R-:W-:Y:S01]  /*4fb0*/  @!P1 IMAD.X R0, RZ, RZ, R17, P0 ;  /* 0x000000ffff009224 */ /* 0x000fe200000e0611 */
[----:B------:R-:W-:Y:S01]  /*4fc0*/  @!UP0 USHF.L.U32 UR10, UR45, 0x6, URZ ;  /* 0x000000062d0a8899 */ /* 0x000fe200080006ff */
[----:B------:R-:W-:Y:S01]  /*4fd0*/  ISETP.NE.AND P0, PT, R14, 0x2, PT ;  /* 0x000000020e00780c */ /* 0x000fe20003f05270 */
[----:B------:R-:W-:Y:S02]  /*4fe0*/  @!UP0 USHF.L.U32 UR11, UR46, 0x7, URZ ;  /* 0x000000072e0b8899 */ /* 0x000fe400080006ff */
[----:B------:R-:W-:Y:S01]  /*4ff0*/  @!P1 R2UR UR4, R0 ;  /* 0x00000000000492ca */ /* 0x000fe200000e0000 */
[----:B------:R-:W-:Y:S01]  /*5000*/  @!UP0 UIADD3 UR8, UPT, UPT, UR17, 0x200, URZ ;  /* 0x0000020011088890 */ /* 0x000fe2000fffe0ff */
[----:B------:R-:W-:Y:S01]  /*5010*/  SEL R0, RZ, 0x1, P0 ;  /* 0x00000001ff007807 */ /* 0x000fe20000000000 */
[----:B------:R-:W-:Y:S01]  /*5020*/  @!UP0 UIADD3 UR9, UPT, UPT, UR17, 0x110, URZ ;  /* 0x0000011011098890 */ /* 0x000fe2000fffe0ff */
[----:B------:R-:W-:Y:S01]  /*5030*/  SEL R14, R14, RZ, P0 ;  /* 0x000000ff0e0e7207 */ /* 0x000fe20000000000 */
[----:B------:R-:W-:Y:S01]  /*5040*/  VOTEU.ALL UP0, P1 ;  /* 0x0000000000ff7886 */ /* 0x000fe20000800000 */
[----:B------:R-:W-:Y:S01]  /*5050*/  LOP3.LUT R13, R13, R0, RZ, 0x3c, !PT ;  /* 0x000000000d0d7212 */ /* 0x000fe200078e3cff */
[----:B------:R-:W-:Y:S01]  /*5060*/  IMAD.U32 R6, RZ, RZ, UR5 ;  /* 0x00000005ff067e24 */ /* 0x000fe2000f8e00ff */
[----:B------:R-:W-:Y:S02]  /*5070*/  UIADD3 UR45, UPT, UPT, UR7, UR57, URZ ;  /* 0x00000039072d7290 */ /* 0x000fe4000fffe0ff */
[----:B------:R-:W-:Y:S03]  /*5080*/  UIADD3 UR46, UPT, UPT, UR13, UR60, URZ ;  /* 0x0000003c0d2e7290 */ /* 0x000fe6000fffe0ff */
[----:B------:R-:W-:Y:S01]  /*5090*/  IMAD.U32 R7, RZ, RZ, UR4 ;  /* 0x00000004ff077e24 */ /* 0x000fe2000f8e00ff */
[----:B------:R-:W-:Y:S04]  /*50a0*/  @!P1 R2UR UR4, R6 ;  /* 0x00000000060492ca */ /* 0x000fe800000e0000 */
[----:B------:R-:W-:Y:S11]  /*50b0*/  @!P1 R2UR UR5, R7 ;  /* 0x00000000070592ca */ /* 0x000ff600000e0000 */
[----:B------:R-:W-:Y:S02]  /*50c0*/  @!UPT UIADD3 URZ, UPT, UPT, URZ, URZ, URZ ;  /* 0x000000fffffff290 */ /* 0x000fe4000fffe0ff */
[----:B------:R2:W-:Y:S01]  /*50d0*/  @!UP0 UTMALDG.3D [UR8], [UR4], desc[UR18] ;  /* 0x00001208040085b4 */ /* 0x0005e20008011000 */
[----:B------:R2:W-:Y:S01]  /*50e0*/  @!P1 SYNCS.ARRIVE.TRANS64.RED.A0TR RZ, [UR17+0x110], R12 ;  /* 0x0001100cffff99a7 */ /* 0x0005e20008300411 */
[----:B------:R-:W-:Y:S01]  /*50f0*/  SYNCS.ARRIVE.TRANS64.RED.A1T0 RZ, [UR48], RZ ;  /* 0x000000ffffff79a7 */ /* 0x000fe20008100430 */
[----:B------:R-:W-:Y:S05]  /*5100*/  BRA.U UP1, `(.L_x_96) ;  /* 0xfffffff5018c7547 */ /* 0x000fea000b83ffff */
[----:B------:R-:W-:Y:S07]  /*5110*/  MOV R0, UR17 ;  /* 0x0000001100007c02 */ /* 0x000fee0008000f00 */
.L_x_97:
[----:B-1----:R-:W-:-:S04]  /*5120*/  SHF.L.U32 R2, R15, 0x1f, RZ ;  /* 0x0000001f0f027819 */ /* 0x002fc800000006ff */
[----:B------:R1:W3:Y:S03]  /*5130*/  SYNCS.PHASECHK.TRANS64.TRYWAIT P0, [R0+URZ+0x118], R2 ;  /* 0x00011802000075a7 */ /* 0x0002e600080011ff */
[----:B---3--:R-:W-:Y:S05]  /*5140*/  @!P0 NANOSLEEP.SYNCS 0x989680 ;  /* 0x009896800000895d */ /* 0x008fea0003900000 */
[----:B------:R-:W3:Y:S02]  /*5150*/  @!P0 SYNCS.PHASECHK.TRANS64 P0, [R0+URZ+0x118], R2 ;  /* 0x00011802000085a7 */ /* 0x000ee400080010ff */
[----:B--23--:R-:W-:Y:S05]  /*5160*/  @P0 EXIT ;  /* 0x000000000000094d */ /* 0x00cfea0003800000 */
[----:B------:R-:W-:Y:S05]  /*5170*/  BRA `(.L_x_97) ;  /* 0xfffffffc00e87947 */ /* 0x000fea000383ffff */
.L_x_88:
[----:B------:R-:W-:-:S06]  /*5180*/  UISETP.GE.AND UP0, UPT, UR22, 0x4, UPT ;  /* 0x000000041600788c */ /* 0x000fcc000bf06270 */
[----:B------:R-:W-:-:S13]  /*5190*/  PLOP3.LUT P0, PT, PT, PT, UP0, 0x80, 0x8 ;  /* 0x000000000008781c */ /* 0x000fda0003f0f008 */
[----:B------:R-:W-:Y:S05]  /*51a0*/  @!P0 EXIT ;  /* 0x000000000000894d */ /* 0x000fea0003800000 */
[----:B------:R-:W-:Y:S01]  /*51b0*/  BAR.SYNC.DEFER_BLOCKING 0x6, 0xa0 ;  /* 0x0182800000007b1d */ /* 0x000fe20000010000 */
[C---:B------:R-:W-:Y:S01]  /*51c0*/  IMAD.SHL.U32 R146, R142.reuse, 0x40, RZ ;  /* 0x000000408e927824 */ /* 0x040fe200078e00ff */
[C---:B------:R-:W-:Y:S01]  /*51d0*/  R2P PR, R142.reuse, 0x6 ;  /* 0x000000068e007804 */ /* 0x040fe20000000000 */
[C---:B------:R-:W-:Y:S01]  /*51e0*/  IMAD.SHL.U32 R4, R142.reuse, 0x8, RZ ;  /* 0x000000088e047824 */ /* 0x040fe200078e00ff */
[----:B------:R-:W-:Y:S01]  /*51f0*/  SHF.L.U32 R69, R142, 0x10, RZ ;  /* 0x000000108e457819 */ /* 0x000fe200000006ff */
[----:B------:R-:W-:Y:S01]  /*5200*/  IMAD.MOV.U32 R144, RZ, RZ, 0x20 ;  /* 0x00000020ff907424 */ /* 0x000fe200078e00ff */
[----:B------:R-:W-:Y:S02]  /*5210*/  UMOV UR44, 0x400 ;  /* 0x00000400002c7882 */ /* 0x000fe40000000000 */
[----:B------:R-:W1:Y:S01]  /*5220*/  LDC.64 R138, c[0x0][0x888] ;  /* 0x00022200ff8a7b82 */ /* 0x000e620000000a00 */
[----:B------:R-:W-:Y:S01]  /*5230*/  ULEA UR44, UR48, UR44, 0x18 ;  /* 0x0000002c302c7291 */ /* 0x000fe2000f8ec0ff */
[----:B------:R-:W-:Y:S01]  /*5240*/  LOP3.LUT R5, R146, 0x180, RZ, 0xc0, !PT ;  /* 0x0000018092057812 */ /* 0x000fe200078ec0ff */
[----:B------:R-:W-:Y:S01]  /*5250*/  IMAD.MOV.U32 R145, RZ, RZ, 0x10 ;  /* 0x00000010ff917424 */ /* 0x000fe200078e00ff */
[----:B------:R-:W-:Y:S01]  /*5260*/  SEL R144, R144, 0xffffffe0, !P2 ;  /* 0xffffffe090907807 */ /* 0x000fe20005000000 */
[----:B------:R-:W-:Y:S01]  /*5270*/  UIADD3 UR4, UPT, UPT, UR44, 0x2200, URZ ;  /* 0x000022002c047890 */ /* 0x000fe2000fffe0ff */
[----:B------:R-:W-:Y:S01]  /*5280*/  LOP3.LUT R4, R5, 0x30, R4, 0xf8, !PT ;  /* 0x0000003005047812 */ /* 0x000fe200078ef804 */
[----:B------:R-:W-:Y:S01]  /*5290*/  HFMA2 R149, -RZ, RZ, 0, 0 ;  /* 0x00000000ff957431 */ /* 0x000fe200000001ff */
[----:B------:R-:W2:Y:S01]  /*52a0*/  LDC.64 R140, c[0x0][0x890] ;  /* 0x00022400ff8c7b82 */ /* 0x000ea20000000a00 */
[----:B------:R-:W-:Y:S01]  /*52b0*/  SEL R145, R145, 0xfffffff0, !P1 ;  /* 0xfffffff091917807 */ /* 0x000fe20004800000 */
[----:B------:R-:W-:Y:S01]  /*52c0*/  IMAD.MOV.U32 R68, RZ, RZ, RZ ;  /* 0x000000ffff447224 */ /* 0x000fe200078e00ff */
[----:B------:R-:W-:Y:S01]  /*52d0*/  LOP3.LUT R146, R4, 0x1e40, R146, 0xf8, !PT ;  /* 0x00001e4004927812 */ /* 0x000fe200078ef892 */
[----:B------:R-:W-:Y:S01]  /*52e0*/  IMAD.MOV.U32 R152, RZ, RZ, RZ ;  /* 0x000000ffff987224 */ /* 0x000fe200078e00ff */
[----:B------:R-:W-:-:S02]  /*52f0*/  SHF.R.U32.HI R143, RZ, 0x4, R144 ;  /* 0x00000004ff8f7819 */ /* 0x000fc40000011690 */
[----:B------:R-:W-:Y:S02]  /*5300*/  CS2R R150, SRZ ;  /* 0x0000000000967805 */ /* 0x000fe4000001ff00 */
[----:B------:R-:W-:Y:S01]  /*5310*/  LOP3.LUT R69, R69, 0x600000, RZ, 0xc0, !PT ;  /* 0x0060000045457812 */ /* 0x000fe200078ec0ff */
[----:B------:R-:W3:Y:S01]  /*5320*/  LDC.64 R136, c[0x0][0x8b0] ;  /* 0x00022c00ff887b82 */ /* 0x000ee20000000a00 */
[----:B------:R-:W4:Y:S01]  /*5330*/  LDS R0, [UR44+0x1e0] ;  /* 0x0001e02cff007984 */ /* 0x000f220008000800 */
[----:B------:R-:W-:Y:S01]  /*5340*/  VIADD R4, R146, UR44 ;  /* 0x0000002c92047c36 */ /* 0x000fe20008000000 */
[----:B------:R-:W-:Y:S01]  /*5350*/  LEA.HI R143, R145, R143, RZ, 0x1c ;  /* 0x0000008f918f7211 */ /* 0x000fe200078fe0ff */
[----:B------:R-:W-:Y:S01]  /*5360*/  IMAD.U32 R153, RZ, RZ, UR4 ;  /* 0x00000004ff997e24 */ /* 0x000fe2000f8e00ff */
[----:B------:R-:W1:Y:S01]  /*5370*/  LDCU UR50, c[0x0][0x370] ;  /* 0x00006e00ff3277ac */ /* 0x000e620008000800 */
[--C-:B------:R-:W-:Y:S01]  /*5380*/  IMAD.IADD R144, R144, 0x1, R4.reuse ;  /* 0x0000000190907824 */ /* 0x100fe200078e0204 */
[----:B------:R-:W-:Y:S01]  /*5390*/  LEA R143, R143, R4, 0x4 ;  /* 0x000000048f8f7211 */ /* 0x000fe200078e20ff */
[----:B------:R-:W1:Y:S01]  /*53a0*/  LDC.64 R134, c[0x0][0x8a8] ;  /* 0x00022a00ff867b82 */ /* 0x000e620000000a00 */
[----:B------:R-:W-:Y:S01]  /*53b0*/  IMAD.IADD R145, R145, 0x1, R4 ;  /* 0x0000000191917824 */ /* 0x000fe200078e0204 */
[----:B------:R-:W1:Y:S01]  /*53c0*/  LDCU.64 UR62, c[0x0][0x348] ;  /* 0x00006900ff3e77ac */ /* 0x000e620008000a00 */
[----:B------:R-:W1:Y:S01]  /*53d0*/  LDCU UR41, c[0x0][0xb0c] ;  /* 0x00016180ff2977ac */ /* 0x000e620008000800 */
[----:B------:R-:W1:Y:S01]  /*53e0*/  LDCU UR39, c[0x0][0xb30] ;  /* 0x00016600ff2777ac */ /* 0x000e620008000800 */
[----:B------:R-:W1:Y:S01]  /*53f0*/  LDCU.64 UR58, c[0x0][0x888] ;  /* 0x00011100ff3a77ac */ /* 0x000e620008000a00 */
[----:B------:R-:W1:Y:S01]  /*5400*/  LDCU.64 UR42, c[0x0][0xb28] ;  /* 0x00016500ff2a77ac */ /* 0x000e620008000a00 */
[----:B------:R-:W1:Y:S01]  /*5410*/  LDCU.128 UR52, c[0x0][0xb10] ;  /* 0x00016200ff3477ac */ /* 0x000e620008000c00 */
[----:B------:R-:W1:Y:S01]  /*5420*/  LDCU UR49, c[0x0][0x374] ;  /* 0x00006e80ff3177ac */ /* 0x000e620008000800 */
[----:B------:R-:W-:Y:S01]  /*5430*/  UIADD3 UR56, UPT, UPT, UR44, 0x200, URZ ;  /* 0x000002002c387890 */ /* 0x000fe2000fffe0ff */
[----:B--2-4-:R-:W-:-:S11]  /*5440*/  IMAD.IADD R69, R0, 0x1, R69 ;  /* 0x0000000100457824 */ /* 0x014fd600078e0245 */
.L_x_115:
[----:B------:R-:W-:Y:S02]  /*5450*/  LEA R3, R149, UR44, 0x3 ;  /* 0x0000002c95037c11 */ /* 0x000fe4000f8e18ff */
[----:B------:R-:W-:Y:S02]  /*5460*/  SHF.L.U32 R0, R151, 0x1f, RZ ;  /* 0x0000001f97007819 */ /* 0x000fe400000006ff */
[----:B------:R-:W-:Y:S02]  /*5470*/  LEA R4, R149, UR44, 0x4 ;  /* 0x0000002c95047c11 */ /* 0x000fe4000f8e20ff */
[----:B--2---:R-:W2:Y:S02]  /*5480*/  SYNCS.PHASECHK.TRANS64.TRYWAIT P0, [R3+URZ+0x130], R0 ;  /* 0x00013000030075a7 */ /* 0x004ea400080011ff */
[----:B-12---:R-:W-:Y:S05]  /*5490*/  @!P0 BRA `(.L_x_98) ;  /* 0x00000030002c8947 */ /* 0x006fea0003800000 */
.L_x_173:
[----:B------:R-:W4:Y:S01]  /*54a0*/  LDS.128 R4, [R4+0x1c0] ;  /* 0x0001c00004047984 */ /* 0x000f220000000c00 */
[----:B------:R-:W-:Y:S01]  /*54b0*/  UISETP.GE.AND UP0, UPT, UR40, 0x1, UPT ;  /* 0x000000012800788c */ /* 0x000fe2000bf06270 */
[----:B------:R-:W-:Y:S01]  /*54c0*/  @!PT LDS RZ, [RZ] ;  /* 0x00000000fffff984 */ /* 0x000fe20000000800 */
[----:B------:R-:W-:Y:S01]  /*54d0*/  @!PT LDS RZ, [RZ] ;  /* 0x00000000fffff984 */ /* 0x000fe20000000800 */
[----:B------:R-:W-:Y:S01]  /*54e0*/  @!PT LDS RZ, [RZ] ;  /* 0x00000000fffff984 */ /* 0x000fe20000000800 */
[----:B------:R-:W-:Y:S01]  /*54f0*/  @!PT LDS RZ, [RZ] ;  /* 0x00000000fffff984 */ /* 0x000fe20000000800 */
[----:B------:R1:W-:Y:S06]  /*5500*/  MEMBAR.ALL.CTA ;  /* 0x0000000000007992 */ /* 0x0003ec0000008000 */
[----:B-1----:R-:W1:Y:S01]  /*5510*/  FENCE.VIEW.ASYNC.S ;  /* 0x00000000000073c6 */ /* 0x002e620000000000 */
[----:B----4-:R-:W-:Y:S11]  /*5520*/  LOP3.LUT P0, RZ, R6, 0x1, RZ, 0xc0, !PT ;  /* 0x0000000106ff7812 */ /* 0x010ff6000780c0ff */
[----:B------:R-:W-:Y:S02]  /*5530*/  @!UPT UIADD3 URZ, UPT, UPT, URZ, URZ, URZ ;  /* 0x000000fffffff290 */ /* 0x000fe4000fffe0ff */
[----:B-1----:R-:W-:Y:S01]  /*5540*/  VOTEU.ANY UP1, P0 ;  /* 0x0000000000ff7886 */ /* 0x002fe20000020100 */
[----:B------:R-:W-:Y:S01]  /*5550*/  PLOP3.LUT P0, PT, PT, PT, UP1, 0x80, 0x8 ;  /* 0x000000000008781c */ /* 0x000fe20003f0f018 */
[----:B------:R-:W-:Y:S11]  /*5560*/  UP2UR UR47, UPR, URZ, 0x2 ;  /* 0x00000002ff2f7883 */ /* 0x000ff60008000000 */
[----:B------:R-:W-:Y:S01]  /*5570*/  @!UPT UIADD3 URZ, UPT, UPT, URZ, URZ, URZ ;  /* 0x000000fffffff290 */ /* 0x000fe2000fffe0ff */
        /* <DEDUP_REMOVED lines=13> */
[----:B------:R-:W2:Y:S01]  /*5650*/  LDCU UR12, c[0x0][0xb20] ;  /* 0x00016400ff0c77ac */ /* 0x000ea20008000800 */
[----:B------:R-:W-:Y:S02]  /*5660*/  UIMAD.WIDE.U32 UR4, UR49, UR55, URZ ;  /* 0x00000037310472a5 */ /* 0x000fe4000f8e00ff */
[----:B------:R-:W-:Y:S02]  /*5670*/  UIMAD.WIDE.U32 UR6, UR50, UR52, URZ ;  /* 0x00000034320672a5 */ /* 0x000fe4000f8e00ff */
[----:B------:R-:W-:Y:S02]  /*5680*/  UISETP.NE.AND UP0, UPT, UR54, 0x1, UPT ;  /* 0x000000013600788c */ /* 0x000fe4000bf05270 */
[----:B------:R-:W-:Y:S02]  /*5690*/  UIMAD.WIDE.U32 UR8, UR37, UR55, URZ ;  /* 0x00000037250872a5 */ /* 0x000fe4000f8e00ff */
[----:B------:R-:W-:Y:S02]  /*56a0*/  UIMAD.WIDE.U32 UR10, UR38, UR52, URZ ;  /* 0x00000034260a72a5 */ /* 0x000fe4000f8e00ff */
[----:B------:R-:W-:Y:S02]  /*56b0*/  UISETP.NE.AND UP1, UPT, UR41, 0x1, UPT ;  /* 0x000000012900788c */ /* 0x000fe4000bf25270 */
[----:B------:R-:W-:Y:S01]  /*56c0*/  UISETP.NE.AND UP2, UPT, UR40, 0x1, UPT ;  /* 0x000000012800788c */ /* 0x000fe2000bf45270 */
[----:B------:R-:W-:Y:S02]  /*56d0*/  UMOV UR4, UR5 ;  /* 0x0000000500047c82 */ /* 0x000fe40008000000 */
[----:B--2---:R-:W-:Y:S03]  /*56e0*/  USHF.R.U32.HI UR5, URZ, UR12, UR4 ;  /* 0x0000000cff057299 */ /* 0x004fe60008011604 */
[----:B------:R-:W-:Y:S02]  /*56f0*/  UMOV UR4, UR7 ;  /* 0x0000000700047c82 */ /* 0x000fe40008000000 */
[----:B------:R-:W-:Y:S02]  /*5700*/  USHF.R.U32.HI UR7, URZ, UR53, UR4 ;  /* 0x00000035ff077299 */ /* 0x000fe40008011604 */
[----:B------:R-:W-:Y:S02]  /*5710*/  USEL UR4, UR49, UR5, !UP0 ;  /* 0x0000000531047287 */ /* 0x000fe4000c000000 */
[----:B------:R-:W-:Y:S01]  /*5720*/  USEL UR7, UR50, UR7, !UP1 ;  /* 0x0000000732077287 */ /* 0x000fe2000c800000 */
[----:B------:R-:W-:Y:S01]  /*5730*/  UMOV UR5, UR9 ;  /* 0x0000000900057c82 */ /* 0x000fe20008000000 */
[----:B------:R-:W-:Y:S02]  /*5740*/  UIMAD.WIDE.U32 UR8, UR4, UR42, URZ ;  /* 0x0000002a040872a5 */ /* 0x000fe4000f8e00ff */
[----:B------:R-:W-:Y:S03]  /*5750*/  USHF.R.U32.HI UR6, URZ, UR12, UR5 ;  /* 0x0000000cff067299 */ /* 0x000fe60008011605 */
[----:B------:R-:W-:Y:S01]  /*5760*/  UMOV UR5, UR11 ;  /* 0x0000000b00057c82 */ /* 0x000fe20008000000 */
[----:B------:R-:W-:Y:S02]  /*5770*/  UIMAD.WIDE.U32 UR10, UR7, UR42, URZ ;  /* 0x0000002a070a72a5 */ /* 0x000fe4000f8e00ff */
[----:B------:R-:W-:Y:S02]  /*5780*/  USHF.R.U32.HI UR12, URZ, UR53, UR5 ;  /* 0x00000035ff0c7299 */ /* 0x000fe40008011605 */
[----:B------:R-:W-:Y:S01]  /*5790*/  USEL UR6, UR37, UR6, !UP0 ;  /* 0x0000000625067287 */ /* 0x000fe2000c000000 */
[----:B------:R-:W-:Y:S02]  /*57a0*/  UMOV UR5, UR9 ;  /* 0x0000000900057c82 */ /* 0x000fe40008000000 */
[----:B------:R-:W-:Y:S01]  /*57b0*/  UMOV UR10, UR11 ;  /* 0x0000000b000a7c82 */ /* 0x000fe20008000000 */
[----:B------:R-:W-:Y:S02]  /*57c0*/  @UP2 USHF.R.U32.HI UR4, URZ, UR43, UR5 ;  /* 0x0000002bff042299 */ /* 0x000fe40008011605 */
[----:B------:R-:W-:Y:S02]  /*57d0*/  @UP2 USHF.R.U32.HI UR7, URZ, UR43, UR10 ;  /* 0x0000002bff072299 */ /* 0x000fe4000801160a */
[----:B------:R-:W-:Y:S02]  /*57e0*/  UIMAD UR4, UR40, UR4, URZ ;  /* 0x00000004280472a4 */ /* 0x000fe4000f8e02ff */
[----:B------:R-:W-:Y:S02]  /*57f0*/  UIMAD.WIDE.U32 UR10, UR6, UR42, URZ ;  /* 0x0000002a060a72a5 */ /* 0x000fe4000f8e00ff */
[----:B------:R-:W-:Y:S02]  /*5800*/  USEL UR5, UR38, UR12, !UP1 ;  /* 0x0000000c26057287 */ /* 0x000fe4000c800000 */
[----:B------:R-:W-:Y:S02]  /*5810*/  UIMAD UR8, UR40, UR7, URZ ;  /* 0x00000007280872a4 */ /* 0x000fe4000f8e02ff */
[----:B------:R-:W-:Y:S03]  /*5820*/  UISETP.GE.AND UP0, UPT, UR6, UR4, UPT ;  /* 0x000000040600728c */ /* 0x000fe6000bf06270 */
[----:B------:R-:W-:Y:S01]  /*5830*/  UMOV UR4, UR11 ;  /* 0x0000000b00047c82 */ /* 0x000fe20008000000 */
[----:B------:R-:W-:Y:S02]  /*5840*/  UISETP.GE.OR UP0, UPT, UR5, UR8, UP0 ;  /* 0x000000080500728c */ /* 0x000fe40008706670 */
[----:B------:R-:W-:Y:S02]  /*5850*/  USHF.R.U32.HI UR4, URZ, UR43, UR4 ;  /* 0x0000002bff047299 */ /* 0x000fe40008011604 */
[----:B------:R-:W-:Y:S02]  /*5860*/  UIMAD.WIDE.U32 UR8, UR5, UR42, URZ ;  /* 0x0000002a050872a5 */ /* 0x000fe4000f8e00ff */
[----:B------:R-:W-:Y:S02]  /*5870*/  USEL UR11, UR6, UR4, !UP2 ;  /* 0x00000004060b7287 */ /* 0x000fe4000d000000 */
[----:B------:R-:W-:Y:S02]  /*5880*/  UIADD3 UR8, UPT, UPT, -UR5, URZ, URZ ;  /* 0x000000ff05087290 */ /* 0x000fe4000fffe1ff */
[----:B------:R-:W-:Y:S01]  /*5890*/  UIADD3 UR10, UPT, UPT, -UR11, URZ, URZ ;  /* 0x000000ff0b0a7290 */ /* 0x000fe2000fffe1ff */
[----:B------:R-:W-:Y:S01]  /*58a0*/  @!UP0 UMOV UR4, UR9 ;  /* 0x0000000900048c82 */ /* 0x000fe20008000000 */
[----:B------:R-:W-:Y:S02]  /*58b0*/  UIADD3 UR9, UPT, UPT, -UR6, URZ, URZ ;  /* 0x000000ff06097290 */ /* 0x000fe4000fffe1ff */
[----:B------:R-:W-:Y:S02]  /*58c0*/  @!UP0 USHF.R.U32.HI UR4, URZ, UR43, UR4 ;  /* 0x0000002bff048299 */ /* 0x000fe40008011604 */
[----:B------:R-:W-:Y:S02]  /*58d0*/  UIMAD UR10, UR40, UR10, UR6 ;  /* 0x0000000a280a72a4 */ /* 0x000fe4000f8e0206 */
[----:B------:R-:W-:Y:S04]  /*58e0*/  @!UP0 USEL UR4, UR5, UR4, !UP2 ;  /* 0x0000000405048287 */ /* 0x000fe8000d000000 */
[----:B------:R-:W-:Y:S02]  /*58f0*/  @!UP0 UIMAD UR10, UR7, UR10, UR4 ;  /* 0x0000000a070a82a4 */ /* 0x000fe4000f8e0204 */
[----:B------:R-:W-:Y:S02]  /*5900*/  @!UP0 UIADD3 UR11, UPT, UPT, UR11, -UR4, URZ ;  /* 0x800000040b0b8290 */ /* 0x000fe4000fffe0ff */
[----:B------:R-:W-:Y:S02]  /*5910*/  UIMAD UR7, UR41, UR8, UR38 ;  /* 0x00000008290772a4 */ /* 0x000fe4000f8e0226 */
[----:B------:R-:W-:Y:S02]  /*5920*/  @!UP0 UIMAD UR6, UR11, UR40, UR5 ;  /* 0x000000280b0682a4 */ /* 0x000fe4000f8e0205 */
[----:B------:R-:W-:Y:S01]  /*5930*/  UIMAD UR4, UR54, UR9, UR37 ;  /* 0x00000009360472a4 */ /* 0x000fe2000f8e0225 */
[----:B------:R-:W-:Y:S02]  /*5940*/  @!UP0 UMOV UR5, UR10 ;  /* 0x0000000a00058c82 */ /* 0x000fe40008000000 */
[----:B------:R-:W-:Y:S02]  /*5950*/  UIMAD UR38, UR5, UR41, UR7 ;  /* 0x00000029052672a4 */ /* 0x000fe4000f8e0207 */
[----:B------:R-:W-:Y:S11]  /*5960*/  UIMAD UR37, UR6, UR54, UR4 ;  /* 0x00000036062572a4 */ /* 0x000ff6000f8e0204 */
[----:B------:R-:W-:Y:S01]  /*5970*/  @!UPT UIADD3 URZ, UPT, UPT, URZ, URZ, URZ ;  /* 0x000000fffffff290 */ /* 0x000fe2000fffe0ff */
.L_x_99:
[----:B------:R-:W-:Y:S01]  /*5980*/  UISETP.NE.AND UP0, UPT, UR39, 0x1, UPT ;  /* 0x000000012700788c */ /* 0x000fe2000bf05270 */
[----:B------:R-:W-:Y:S10]  /*5990*/  IADD3 R149, PT, PT, R149, 0x1, RZ ;  /* 0x0000000195957810 */ /* 0x000ff40007ffe0ff */
[----:B------:R-:W2:Y:S01]  /*59a0*/  @!UP0 LDCU.128 UR12, c[0x0][0xb10] ;  /* 0x00016200ff0c87ac */ /* 0x000ea20008000c00 */
[----:B------:R-:W4:Y:S01]  /*59b0*/  @!UP0 LDCU UR5, c[0x0][0xb0c] ;  /* 0x00016180ff0587ac */ /* 0x000f220008000800 */
[----:B------:R-:W3:Y:S01]  /*59c0*/  @!UP0 LDCU UR10, c[0x0][0xb20] ;  /* 0x00016400ff0a87ac */ /* 0x000ee20008000800 */
[----:B--2---:R-:W-:Y:S02]  /*59d0*/  UIMAD.WIDE.U32 UR8, UR38, UR12, URZ ;  /* 0x0000000c260872a5 */ /* 0x004fe4000f8e00ff */
[----:B------:R-:W-:Y:S02]  /*59e0*/  UIMAD.WIDE.U32 UR6, UR37, UR15, URZ ;  /* 0x0000000f250672a5 */ /* 0x000fe4000f8e00ff */
[----:B------:R-:W-:Y:S03]  /*59f0*/  @!UP0 UISETP.NE.AND UP1, UPT, UR14, 0x1, UPT ;  /* 0x000000010e00888c */ /* 0x000fe6000bf25270 */
[----:B------:R-:W-:Y:S01]  /*5a00*/  @!UP0 UMOV UR4, UR9 ;  /* 0x0000000900048c82 */ /* 0x000fe20008000000 */
[----:B----4-:R-:W-:Y:S02]  /*5a10*/  @!UP0 UISETP.NE.AND UP2, UPT, UR5, 0x1, UPT ;  /* 0x000000010500888c */ /* 0x010fe4000bf45270 */
[----:B------:R-:W-:Y:S01]  /*5a20*/  @!UP0 USHF.R.U32.HI UR4, URZ, UR13, UR4 ;  /* 0x0000000dff048299 */ /* 0x000fe20008011604 */
[----:B------:R-:W-:Y:S02]  /*5a30*/  @!UP0 UMOV UR6, UR7 ;  /* 0x0000000700068c82 */ /* 0x000fe40008000000 */
[----:B---3--:R-:W-:Y:S02]  /*5a40*/  @!UP0 USHF.R.U32.HI UR6, URZ, UR10, UR6 ;  /* 0x0000000aff068299 */ /* 0x008fe40008011606 */
[----:B------:R-:W-:Y:S02]  /*5a50*/  @!UP0 USEL UR7, UR38, UR4, !UP2 ;  /* 0x0000000426078287 */ /* 0x000fe4000d000000 */
[----:B------:R-:W-:Y:S04]  /*5a60*/  @!UP0 USEL UR6, UR37, UR6, !UP1 ;  /* 0x0000000625068287 */ /* 0x000fe8000c800000 */
[----:B------:R-:W-:Y:S02]  /*5a70*/  @!UP0 UIADD3 UR4, UPT, UPT, -UR7, UR6, URZ ;  /* 0x0000000607048290 */ /* 0x000fe4000fffe1ff */
[----:B------:R-:W-:Y:S02]  /*5a80*/  @!UP0 UIADD3 UR6, UPT, UPT, UR7, -UR6, URZ ;  /* 0x8000000607068290 */ /* 0x000fe4000fffe0ff */
[----:B------:R-:W-:Y:S02]  /*5a90*/  @!UP0 UIMAD UR38, UR4, UR5, UR38 ;  /* 0x00000005042682a4 */ /* 0x000fe4000f8e0226 */
[----:B------:R-:W-:Y:S02]  /*5aa0*/  @!UP0 UIMAD UR37, UR6, UR14, UR37 ;  /* 0x0000000e062582a4 */ /* 0x000fe4000f8e0225 */
[----:B------:R-:W-:Y:S09]  /*5ab0*/  ULOP3.LUT UP0, URZ, UR56, 0x1b0, URZ, 0xc0, !UPT ;  /* 0x000001b038ff7892 */ /* 0x000ff2000f80c0ff */
[----:B------:R-:W-:Y:S05]  /*5ac0*/  BRA.U !UP0, `(.L_x_100) ;  /* 0x0000000108407547 */ /* 0x000fea000b800000 */
[----:B------:R-:W2:Y:S01]  /*5ad0*/  LDCU.64 UR8, c[0x4][0x80] ;  /* 0x01001000ff0877ac */ /* 0x000ea20008000a00 */
[----:B------:R-:W-:Y:S01]  /*5ae0*/  MOV R3, 0x0 ;  /* 0x0000000000037802 */ /* 0x000fe20000000f00 */
[----:B------:R-:W-:Y:S02]  /*5af0*/  HFMA2 R12, -RZ, RZ, 0, 5.9604644775390625e-08 ;  /* 0x00000001ff0c7431 */ /* 0x000fe400000001ff */
[----:B------:R-:W-:Y:S02]  /*5b00*/  IMAD.MOV.U32 R8, RZ, RZ, 0x70 ;  /* 0x00000070ff087424 */ /* 0x000fe400078e00ff */
[----:B------:R-:W-:Y:S01]  /*5b10*/  IMAD.MOV.U32 R13, RZ, RZ, RZ ;  /* 0x000000ffff0d7224 */ /* 0x000fe200078e00ff */
[----:B------:R-:W3:Y:S01]  /*5b20*/  LDCU.64 UR6, c[0x4][0x88] ;  /* 0x01001100ff0677ac */ /* 0x000ee20008000a00 */
[----:B------:R-:W4:Y:S01]  /*5b30*/  LDC.64 R2, c[0x4][R3] ;  /* 0x0100000003027b82 */ /* 0x000f220000000a00 */
[----:B------:R-:W1:Y:S01]  /*5b40*/  LDCU.64 UR4, c[0x4][0x8] ;  /* 0x01000100ff0477ac */ /* 0x000e620008000a00 */
[----:B--2---:R-:W-:Y:S01]  /*5b50*/  MOV R5, UR9 ;  /* 0x0000000900057c02 */ /* 0x004fe20008000f00 */
[----:B------:R-:W-:Y:S01]  /*5b60*/  IMAD.U32 R4, RZ, RZ, UR8 ;  /* 0x00000008ff047e24 */ /* 0x000fe2000f8e00ff */
[----:B---3--:R-:W-:Y:S01]  /*5b70*/  MOV R7, UR7 ;  /* 0x0000000700077c02 */ /* 0x008fe20008000f00 */
[----:B------:R-:W-:Y:S01]  /*5b80*/  IMAD.U32 R6, RZ, RZ, UR6 ;  /* 0x00000006ff067e24 */ /* 0x000fe2000f8e00ff */
[----:B-1----:R-:W-:Y:S01]  /*5b90*/  MOV R11, UR5 ;  /* 0x00000005000b7c02 */ /* 0x002fe20008000f00 */
[----:B------:R-:W-:Y:S02]  /*5ba0*/  IMAD.U32 R10, RZ, RZ, UR4 ;  /* 0x00000004ff0a7e24 */ /* 0x000fe4000f8e00ff */
[----:B------:R-:W-:Y:S07]  /*5bb0*/  LEPC R20, `(.L_x_100) ;  /* 0x000000001014794e */ /* 0x000fee0000000000 */
[----:B----45:R-:W-:Y:S05]  /*5bc0*/  CALL.ABS.NOINC R2 ;  /* 0x0000000002007343 */ /* 0x030fea0003c00000 */
.L_x_100:
[----:B------:R-:W-:Y:S01]  /*5bd0*/  LOP3.LUT P0, RZ, R153, 0x1b0, RZ, 0xc0, !PT ;  /* 0x000001b099ff7812 */ /* 0x000fe2000780c0ff */
[----:B------:R-:W-:Y:S11]  /*5be0*/  BSSY.RECONVERGENT B6, `(.L_x_101) ;  /* 0x0000013000067945 */ /* 0x000ff60003800200 */
[----:B------:R-:W-:Y:S01]  /*5bf0*/  @!UPT UIADD3 URZ, UPT, UPT, URZ, URZ, URZ ;  /* 0x000000fffffff290 */ /* 0x000fe2000fffe0ff */
[----:B------:R-:W-:Y:S05]  /*5c00*/  @!P0 BRA `(.L_x_102) ;  /* 0x0000000000408947 */ /* 0x000fea0003800000 */
        /* <DEDUP_REMOVED lines=16> */
.L_x_102:
[----:B------:R-:W-:Y:S05]  /*5d10*/  BSYNC.RECONVERGENT B6 ;  /* 0x0000000000067941 */ /* 0x000fea0003800200 */
.L_x_101:
[----:B------:R-:W-:Y:S01]  /*5d20*/  ISETP.NE.U32.AND P3, PT, R140, RZ, PT ;  /* 0x000000ff8c00720c */ /* 0x000fe20003f65070 */
[----:B------:R-:W-:Y:S01]  /*5d30*/  UISETP.NE.AND UP1, UPT, UR61, URZ, UPT ;  /* 0x000000ff3d00728c */ /* 0x000fe2000bf25270 */
[----:B------:R-:W-:Y:S02]  /*5d40*/  ISETP.NE.U32.AND P4, PT, R136, RZ, PT ;  /* 0x000000ff8800720c */ /* 0x000fe40003f85070 */
[----:B------:R-:W-:Y:S02]  /*5d50*/  ISETP.NE.AND.EX P3, PT, R141, RZ, PT, P3 ;  /* 0x000000ff8d00720c */ /* 0x000fe40003f65330 */
[----:B------:R-:W-:Y:S02]  /*5d60*/  PLOP3.LUT P1, PT, PT, PT, PT, 0x8, 0x80 ;  /* 0x000000000080781c */ /* 0x000fe40003f2e170 */
[----:B------:R-:W-:Y:S02]  /*5d70*/  PLOP3.LUT P0, PT, PT, PT, UP1, 0x80, 0x8 ;  /* 0x000000000008781c */ /* 0x000fe40003f0f018 */
[----:B------:R-:W-:Y:S02]  /*5d80*/  ISETP.NE.AND.EX P4, PT, R137, RZ, PT, P4 ;  /* 0x000000ff8900720c */ /* 0x000fe40003f85340 */
[----:B------:R-:W2:Y:S09]  /*5d90*/  @UP1 LDCU.64 UR4, c[0x0][0x888] ;  /* 0x00011100ff0417ac */ /* 0x000eb20008000a00 */
[----:B------:R-:W-:Y:S01]  /*5da0*/  @P0 PLOP3.LUT P1, PT, P3, PT, PT, 0x80, 0x8 ;  /* 0x000000000008081c */ /* 0x000fe20001f2f070 */
[----:B--2---:R-:W-:Y:S04]  /*5db0*/  @UP1 UISETP.NE.U32.AND UP0, UPT, UR4, URZ, UPT ;  /* 0x000000ff0400128c */ /* 0x004fe8000bf05070 */
[----:B------:R-:W-:Y:S04]  /*5dc0*/  @UP1 UISETP.NE.AND.EX UP0, UPT, UR5, URZ, UPT, UP0 ;  /* 0x000000ff0500128c */ /* 0x000fe8000bf05300 */
[----:B------:R-:W-:Y:S01]  /*5dd0*/  @UP1 USEL UR4, URZ, 0xffffffff, UP0 ;  /* 0xffffffffff041887 */ /* 0x000fe20008000000 */
[----:B------:R-:W-:Y:S11]  /*5de0*/  @!P3 BRA `(.L_x_103) ;  /* 0x000000000030b947 */ /* 0x000ff60003800000 */
        /* <DEDUP_REMOVED lines=12> */
.L_x_103:
[----:B------:R-:W-:Y:S05]  /*5eb0*/  @!P4 BRA `(.L_x_104) ;  /* 0x000000000024c947 */ /* 0x000fea0003800000 */
[----:B------:R-:W-:Y:S01]  /*5ec0*/  ISETP.NE.U32.AND P2, PT, R134, RZ, PT ;  /* 0x000000ff8600720c */ /* 0x000fe20003f45070 */
[----:B------:R-:W2:Y:S03]  /*5ed0*/  LDCU.64 UR6, c[0x0][0x358] ;  /* 0x00006b00ff0677ac */ /* 0x000ea60008000a00 */
[----:B------:R-:W-:Y:S11]  /*5ee0*/  ISETP.NE.AND.EX P2, PT, R135, RZ, PT, P2 ;  /* 0x000000ff8700720c */ /* 0x000ff60003f45320 */
[----:B------:R-:W-:Y:S02]  /*5ef0*/  @!UPT UIADD3 URZ, UPT, UPT, URZ, URZ, URZ ;  /* 0x000000fffffff290 */ /* 0x000fe4000fffe0ff */
[----:B------:R-:W4:Y:S01]  /*5f00*/  @P2 LDC.64 R2, c[0x0][0x8a8] ;  /* 0x00022a00ff022b82 */ /* 0x000f220000000a00 */
[----:B-1----:R-:W-:Y:S04]  /*5f10*/  @P2 IMAD R0, R136, UR36, RZ ;  /* 0x0000002488002c24 */ /* 0x002fe8000f8e02ff */
[----:B----4-:R-:W-:Y:S05]  /*5f20*/  @P2 IMAD.WIDE R2, R0, 0x4, R2 ;  /* 0x0000000400022825 */ /* 0x010fea00078e0202 */
[----:B--2--5:R2:W5:Y:S02]  /*5f30*/  @P2 LDG.E R70, desc[UR6][R2.64] ;  /* 0x0000000602462981 */ /* 0x024564000c1e1900 */
[----:B--2---:R-:W4:Y:S02]  /*5f40*/  @!P2 LDC R70, c[0x0][0x8a0] ;  /* 0x00022800ff46ab82 */ /* 0x004f240000000800 */
.L_x_104:
[----:B---3-5:R-:W-:Y:S01]  /*5f50*/  @P0 ISETP.NE.AND P4, PT, R71, RZ, PT ;  /* 0x000000ff4700020c */ /* 0x028fe20003f85270 */
[----:B-1----:R-:W-:Y:S01]  /*5f60*/  IMAD.U32 R0, RZ, RZ, UR4 ;  /* 0x00000004ff007e24 */ /* 0x002fe2000f8e00ff */
[----:B------:R-:W-:Y:S01]  /*5f70*/  @P0 LOP3.LUT P2, RZ, R147, 0xff, RZ, 0xc0, !PT ;  /* 0x000000ff93ff0812 */ /* 0x000fe2000784c0ff */
[----:B------:R-:W-:Y:S01]  /*5f80*/  BSSY B1, `(.L_x_105) ;  /* 0x000003d000017945 */ /* 0x000fe20003800000 */
[----:B------:R-:W-:Y:S02]  /*5f90*/  @P0 SEL R2, RZ, 0xffffffff, P4 ;  /* 0xffffffffff020807 */ /* 0x000fe40002000000 */
[----:B------:R-:W-:Y:S02]  /*5fa0*/  CS2R R90, SRZ ;  /* 0x00000000005a7805 */ /* 0x000fe4000001ff00 */
[----:B------:R-:W-:Y:S02]  /*5fb0*/  LEA R22, R68, UR44, 0x3 ;  /* 0x0000002c44167c11 */ /* 0x000fe4000f8e18ff */
[----:B------:R-:W-:Y:S02]  /*5fc0*/  CS2R R88, SRZ ;  /* 0x0000000000587805 */ /* 0x000fe4000001ff00 */
[----:B------:R-:W-:Y:S02]  /*5fd0*/  @P1 SEL R2, R0, R2, !P2 ;  /* 0x0000000200021207 */ /* 0x000fe40005000000 */
[----:B------:R-:W-:Y:S02]  /*5fe0*/  CS2R R86, SRZ ;  /* 0x0000000000567805 */ /* 0x000fe4000001ff00 */
[----:B------:R-:W-:Y:S02]  /*5ff0*/  SHF.L.U32 R4, R152, 0x1f, RZ ;  /* 0x0000001f98047819 */ /* 0x000fe400000006ff */
[----:B------:R-:W-:Y:S02]  /*6000*/  CS2R R84, SRZ ;  /* 0x0000000000547805 */ /* 0x000fe4000001ff00 */
[----:B------:R-:W-:Y:S02]  /*6010*/  @P0 LOP3.LUT R2, R2, 0x1, RZ, 0xc0, !PT ;  /* 0x0000000102020812 */ /* 0x000fe400078ec0ff */
[----:B------:R-:W-:Y:S02]  /*6020*/  CS2R R18, SRZ ;  /* 0x0000000000127805 */ /* 0x000fe4000001ff00 */
[----:B------:R-:W-:Y:S02]  /*6030*/  PLOP3.LUT P5, PT, PT, PT, PT, 0x8, 0x80 ;  /* 0x000000000080781c */ /* 0x000fe40003fae170 */
[----:B------:R-:W-:Y:S02]  /*6040*/  CS2R R16, SRZ ;  /* 0x0000000000107805 */ /* 0x000fe4000001ff00 */
[----:B------:R-:W-:Y:S01]  /*6050*/  ISETP.NE.U32.OR P1, PT, R2, 0x1, !P0 ;  /* 0x000000010200780c */ /* 0x000fe20004725470 */
[----:B------:R-:W-:Y:S01]  /*6060*/  IMAD R2, R68, 0x40, R69 ;  /* 0x0000004044027824 */ /* 0x000fe200078e0245 */
[----:B------:R-:W-:Y:S02]  /*6070*/  CS2R R26, SRZ ;  /* 0x00000000001a7805 */ /* 0x000fe4000001ff00 */
[----:B------:R-:W-:Y:S09]  /*6080*/  CS2R R24, SRZ ;  /* 0x0000000000187805 */ /* 0x000ff2000001ff00 */
[----:B------:R-:W-:Y:S04]  /*6090*/  @P1 SHF.L.U32 R0, R150, 0x1f, RZ ;  /* 0x0000001f96001819 */ /* 0x000fe800000006ff */
[----:B------:R-:W1:Y:S01]  /*60a0*/  @P1 SYNCS.PHASECHK.TRANS64.TRYWAIT P0, [UR44+0x110], R0 ;  /* 0x00011000ff0015a7 */ /* 0x000e62000800112c */
[----:B------:R2:W3:Y:S01]  /*60b0*/  SYNCS.PHASECHK.TRANS64.TRYWAIT P4, [R22+URZ+0x150], R4 ;  /* 0x00015004160075a7 */ /* 0x0004e200080811ff */
[----:B-1----:R-:W-:Y:S01]  /*60c0*/  @P1 PLOP3.LUT P5, PT, P0, PT, PT, 0x8, 0x80 ;  /* 0x000000000080181c */ /* 0x002fe200007ae170 */
[----:B------:R-:W-:Y:S01]  /*60d0*/  @!UPT UIADD3 URZ, UPT, UPT, URZ, URZ, URZ ;  /* 0x000000fffffff290 */ /* 0x000fe2000fffe0ff */
[----:B--23--:R-:W-:Y:S11]  /*60e0*/  @!P1 BRA `(.L_x_106) ;  /* 0x0000000000989947 */ /* 0x00cff60003800000 */
[----:B------:R-:W-:Y:S01]  /*60f0*/  ISETP.NE.U32.AND P0, PT, RZ, UR58, PT ;  /* 0x0000003aff007c0c */ /* 0x000fe2000bf05070 */
[----:B------:R-:W-:Y:S01]  /*6100*/  BSSY B0, `(.L_x_107) ;  /* 0x0000016000007945 */ /* 0x000fe20003800000 */
[----:B------:R-:W-:Y:S02]  /*6110*/  ISETP.NE.AND P2, PT, R71, RZ, PT ;  /* 0x000000ff4700720c */ /* 0x000fe40003f45270 */
[----:B------:R-:W-:Y:S02]  /*6120*/  CS2R R26, SRZ ;  /* 0x00000000001a7805 */ /* 0x000fe4000001ff00 */
[----:B------:R-:W-:Y:S02]  /*6130*/  ISETP.NE.AND.EX P0, PT, RZ, UR59, PT, P0 ;  /* 0x0000003bff007c0c */ /* 0x000fe4000bf05300 */
[----:B------:R-:W-:Y:S02]  /*6140*/  CS2R R24, SRZ ;  /* 0x0000000000187805 */ /* 0x000fe4000001ff00 */
[----:B------:R-:W-:Y:S02]  /*6150*/  LOP3.LUT P1, RZ, R147, 0xff, RZ, 0xc0, !PT ;  /* 0x000000ff93ff7812 */ /* 0x000fe4000782c0ff */
[----:B------:R-:W-:Y:S02]  /*6160*/  CS2R R18, SRZ ;  /* 0x0000000000127805 */ /* 0x000fe4000001ff00 */
[----:B------:R-:W-:Y:S02]  /*6170*/  SEL R0, RZ, 0xffffffff, P2 ;  /* 0xffffffffff007807 */ /* 0x000fe40001000000 */
[----:B------:R-:W-:Y:S02]  /*6180*/  CS2R R16, SRZ ;  /* 0x0000000000107805 */ /* 0x000fe4000001ff00 */
[----:B------:R-:W-:Y:S02]  /*6190*/  SEL R3, RZ, 0xffffffff, P0 ;  /* 0xffffffffff037807 */ /* 0x000fe40000000000 */
[----:B------:R-:W-:Y:S02]  /*61a0*/  CS2R R86, SRZ ;  /* 0x0000000000567805 */ /* 0x000fe4000001ff00 */
[----:B------:R-:W-:Y:S02]  /*61b0*/  CS2R R84, SRZ ;  /* 0x0000000000547805 */ /* 0x000fe4000001ff00 */
[----:B------:R-:W-:Y:S02]  /*61c0*/  CS2R R90, SRZ ;  /* 0x00000000005a7805 */ /* 0x000fe4000001ff00 */
[----:B------:R-:W-:Y:S02]  /*61d0*/  @P3 SEL R0, R3, R0, !P1 ;  /* 0x0000000003003207 */ /* 0x000fe40004800000 */
[----:B------:R-:W-:Y:S02]  /*61e0*/  CS2R R88, SRZ ;  /* 0x0000000000587805 */ /* 0x000fe4000001ff00 */
[----:B------:R-:W-:Y:S04]  /*61f0*/  LOP3.LUT R0, R0, 0x1, RZ, 0xc0, !PT ;  /* 0x0000000100007812 */ /* 0x000fe800078ec0ff */
[----:B------:R-:W-:Y:S01]  /*6200*/  ISETP.NE.U32.AND P0, PT, R0, 0x1, PT ;  /* 0x000000010000780c */ /* 0x000fe20003f05070 */
[----:B------:R-:W-:Y:S01]  /*6210*/  @!UPT UIADD3 URZ, UPT, UPT, URZ, URZ, URZ ;  /* 0x000000fffffff290 */ /* 0x000fe2000fffe0ff */
[----:B------:R-:W-:Y:S11]  /*6220*/  @!P5 BRA `(.L_x_108) ;  /* 0x00000000000cd947 */ /* 0x000ff60003800000 */
[----:B------:R-:W-:Y:S04]  /*6230*/  SHF.L.U32 R3, R150, 0x1f, RZ ;  /* 0x0000001f96037819 */ /* 0x000fe800000006ff */
[----:B------:R-:W1:Y:S02]  /*6240*/  SYNCS.PHASECHK.TRANS64.TRYWAIT P1, [UR44+0x110], R3 ;  /* 0x00011003ff0075a7 */ /* 0x000e64000802112c */
[----:B-1----:R-:W-:Y:S05]  /*6250*/  @!P1 BRA `(.L_x_109) ;  /* 0x0000002000d09947 */ /* 0x002fea0003800000 */
.L_x_108:
[----:B------:R-:W-:Y:S05]  /*6260*/  BSYNC B0 ;  /* 0x0000000000007941 */ /* 0x000fea0003800000 */
.L_x_107:
[----:B------:R2:W3:Y:S01]  /*6270*/  @P0 LDS.128 R24, [R146+UR44+0x200] ;  /* 0x0002002c92180984 */ /* 0x0004e20008000c00 */
[----:B------:R-:W-:Y:S01]  /*6280*/  UIADD3 UR4, UPT, UPT, UR44, 0x118, URZ ;  /* 0x000001182c047890 */ /* 0x000fe2000fffe0ff */
[----:B------:R-:W-:Y:S02]  /*6290*/  LOP3.LUT R150, R150, 0x1, RZ, 0x3c, !PT ;  /* 0x0000000196967812 */ /* 0x000fe400078e3cff */
[----:B------:R2:W1:Y:S01]  /*62a0*/  @P0 LDS.128 R16, [R145+0x200] ;  /* 0x0002000091100984 */ /* 0x0004620000000c00 */
[----:B------:R-:W-:Y:S03]  /*62b0*/  UPRMT UR4, UR48, 0x654, UR4 ;  /* 0x0000065430047896 */ /* 0x000fe60008000004 */
[----:B------:R2:W1:Y:S04]  /*62c0*/  @P0 LDS.128 R84, [R144+0x200] ;  /* 0x0002000090540984 */ /* 0x0004680000000c00 */
[----:B------:R2:W1:Y:S01]  /*62d0*/  @P0 LDS.128 R88, [R143+0x200] ;  /* 0x000200008f580984 */ /* 0x0004620000000c00 */
[----:B------:R-:W-:Y:S01]  /*62e0*/  @!PT LDS RZ, [RZ] ;  /* 0x00000000fffff984 */ /* 0x000fe20000000800 */
[----:B------:R-:W-:Y:S01]  /*62f0*/  @!PT LDS RZ, [RZ] ;  /* 0x00000000fffff984 */ /* 0x000fe20000000800 */
[----:B------:R-:W-:Y:S01]  /*6300*/  @!PT LDS RZ, [RZ] ;  /* 0x00000000fffff984 */ /* 0x000fe20000000800 */
[----:B------:R-:W-:Y:S01]  /*6310*/  @!PT LDS RZ, [RZ] ;  /* 0x00000000fffff984 */ /* 0x000fe20000000800 */
[----:B------:R5:W-:Y:S06]  /*6320*/  MEMBAR.ALL.CTA ;  /* 0x0000000000007992 */ /* 0x000bec0000008000 */
[----:B-----5:R-:W5:Y:S02]  /*6330*/  FENCE.VIEW.ASYNC.S ;  /* 0x00000000000073c6 */ /* 0x020f640000000000 */
[----:B-----5:R-:W-:Y:S01]  /*6340*/  SYNCS.ARRIVE.TRANS64.RED.A1T0 RZ, [UR4], RZ ;  /* 0x000000ffffff79a7 */ /* 0x020fe20008100404 */
.L_x_106:
[----:B------:R-:W-:Y:S05]  /*6350*/  BSYNC B1 ;  /* 0x0000000000017941 */ /* 0x000fea0003800000 */
.L_x_105:
[----:B-1----:R-:W-:Y:S04]  /*6360*/  SHF.R.U32.HI R0, RZ, 0x15, R2 ;  /* 0x00000015ff007819 */ /* 0x002fe80000011602 */
[----:B------:R-:W-:Y:S01]  /*6370*/  LOP3.LUT P0, RZ, R0, 0x3, R148, 0x48, !PT ;  /* 0x0000000300ff7812 */ /* 0x000fe20007804894 */
[----:B------:R-:W-:Y:S01]  /*6380*/  @!UPT UIADD3 URZ, UPT, UPT, URZ, URZ, URZ ;  /* 0x000000fffffff290 */ /* 0x000fe2000fffe0ff */
[----:B------:R-:W-:Y:S11]  /*6390*/  @P4 BRA `(.L_x_110) ;  /* 0x0000000000084947 */ /* 0x000ff60003800000 */
[----:B------:R-:W1:Y:S02]  /*63a0*/  SYNCS.PHASECHK.TRANS64.TRYWAIT P1, [R22+URZ+0x150], R4 ;  /* 0x00015004160075a7 */ /* 0x000e6400080211ff */
[----:B-1----:R-:W-:Y:S05]  /*63b0*/  @!P1 BRA `(.L_x_111) ;  /* 0x0000002000909947 */ /* 0x002fea0003800000 */
.L_x_110:
[----:B------:R-:W-:Y:S05]  /*63c0*/  @!P0 BRA `(.L_x_112) ;  /* 0x0000000000408947 */ /* 0x000fea0003800000 */
[----:B------:R-:W1:Y:S01]  /*63d0*/  LDCU.64 UR8, c[0x4][0x70] ;  /* 0x01000e00ff0877ac */ /* 0x000e620008000a00 */
[----:B------:R-:W-:Y:S01]  /*63e0*/  MOV R15, 0x0 ;  /* 0x00000000000f7802 */ /* 0x000fe20000000f00 */
[----:B------:R-:W-:Y:S02]  /*63f0*/  HFMA2 R12, -RZ, RZ, 0, 5.9604644775390625e-08 ;  /* 0x00000001ff0c7431 */ /* 0x000fe400000001ff */
[----:B------:R-:W-:Y:S02]  /*6400*/  IMAD.MOV.U32 R8, RZ, RZ, 0x192 ;  /* 0x00000192ff087424 */ /* 0x000fe400078e00ff */
[----:B------:R-:W-:Y:S01]  /*6410*/  IMAD.MOV.U32 R13, RZ, RZ, RZ ;  /* 0x000000ffff0d7224 */ /* 0x000fe200078e00ff */
[----:B------:R-:W5:Y:S01]  /*6420*/  LDCU.64 UR6, c[0x4][0x78] ;  /* 0x01000f00ff0677ac */ /* 0x000f620008000a00 */
[----:B------:R-:W2:Y:S01]  /*6430*/  LDC.64 R14, c[0x4][R15] ;  /* 0x010000000f0e7b82 */ /* 0x000ea20000000a00 */
[----:B------:R-:W3:Y:S01]  /*6440*/  LDCU.64 UR4, c[0x4][0x10] ;  /* 0x01000200ff0477ac */ /* 0x000ee20008000a00 */
[----:B-1----:R-:W-:Y:S01]  /*6450*/  MOV R5, UR9 ;  /* 0x0000000900057c02 */ /* 0x002fe20008000f00 */
[----:B------:R-:W-:Y:S01]  /*6460*/  IMAD.U32 R4, RZ, RZ, UR8 ;  /* 0x00000008ff047e24 */ /* 0x000fe2000f8e00ff */
[----:B-----5:R-:W-:Y:S01]  /*6470*/  MOV R7, UR7 ;  /* 0x0000000700077c02 */ /* 0x020fe20008000f00 */
[----:B------:R-:W-:Y:S01]  /*6480*/  IMAD.U32 R6, RZ, RZ, UR6 ;  /* 0x00000006ff067e24 */ /* 0x000fe2000f8e00ff */
[----:B---3--:R-:W-:Y:S01]  /*6490*/  MOV R11, UR5 ;  /* 0x00000005000b7c02 */ /* 0x008fe20008000f00 */
[----:B------:R-:W-:Y:S02]  /*64a0*/  IMAD.U32 R10, RZ, RZ, UR4 ;  /* 0x00000004ff0a7e24 */ /* 0x000fe4000f8e00ff */
[----:B------:R-:W-:Y:S07]  /*64b0*/  LEPC R20, `(.L_x_112) ;  /* 0x000000001014794e */ /* 0x000fee0000000000 */
[----:B--2-4-:R-:W-:Y:S05]  /*64c0*/  CALL.ABS.NOINC R14 ;  /* 0x000000000e007343 */ /* 0x014fea0003c00000 */
.L_x_112:
[----:B------:R-:W-:Y:S01]  /*64d0*/  LOP3.LUT P0, RZ, R142, 0x60, RZ, 0xc0, !PT ;  /* 0x000000608eff7812 */ /* 0x000fe2000780c0ff */
[----:B------:R-:W-:Y:S05]  /*64e0*/  WARPSYNC.ALL ;  /* 0x0000000000007948 */ /* 0x000fea0003800000 */
[----:B---3--:R-:W-:Y:S01]  /*64f0*/  IMAD.U32 R130, R26, 0x10000, RZ ;  /* 0x000100001a827824 */ /* 0x008fe200078e00ff */
[----:B------:R-:W-:Y:S01]  /*6500*/  R2UR UR4, R2 ;  /* 0x00000000020472ca */ /* 0x000fe200000e0000 */
[----:B------:R-:W-:Y:S01]  /*6510*/  IMAD.U32 R124, R16, 0x10000, RZ ;  /* 0x00010000107c7824 */ /* 0x000fe200078e00ff */
[----:B------:R-:W-:Y:S01]  /*6520*/  R2UR UR5, R22 ;  /* 0x00000000160572ca */ /* 0x000fe200000e0000 */
[----:B------:R-:W-:Y:S01]  /*6530*/  IMAD.SHL.U32 R117, R18, 0x100, RZ ;  /* 0x0000010012757824 */ /* 0x000fe200078e00ff */
[C---:B------:R-:W-:Y:S01]  /*6540*/  PRMT R0, R24.reuse, 0x8880, RZ ;  /* 0x0000888018007816 */ /* 0x040fe200000000ff */
[----:B------:R-:W-:Y:S01]  /*6550*/  IMAD.U32 R109, R85, 0x10000, RZ ;  /* 0x00010000556d7824 */ /* 0x000fe200078e00ff */
[----:B------:R-:W-:Y:S01]  /*6560*/  SHF.L.U32 R2, R24, 0x10, RZ ;  /* 0x0000001018027819 */ /* 0x000fe200000006ff */
[----:B------:R-:W-:Y:S01]  /*6570*/  IMAD.U32 R94, R90, 0x10000, RZ ;  /* 0x000100005a5e7824 */ /* 0x000fe200078e00ff */
[----:B------:R-:W-:Y:S01]  /*6580*/  SHF.L.U32 R3, R24, 0x8, RZ ;  /* 0x0000000818037819 */ /* 0x000fe200000006ff */
[----:B------:R-:W-:Y:S01]  /*6590*/  IMAD.SHL.U32 R102, R87, 0x100, RZ ;  /* 0x0000010057667824 */ /* 0x000fe200078e00ff */
[----:B------:R-:W-:Y:S01]  /*65a0*/  SHF.R.S32.HI R72, RZ, 0x18, R24 ;  /* 0x00000018ff487819 */ /* 0x000fe20000011418 */
[----:B------:R-:W-:Y:S01]  /*65b0*/  BSSY.RECONVERGENT B0, `(.L_x_113) ;  /* 0x0000124000007945 */ /* 0x000fe20003800200 */
[C---:B------:R-:W-:Y:S02]  /*65c0*/  PRMT R133, R25.reuse, 0x8880, RZ ;  /* 0x0000888019857816 */ /* 0x040fe400000000ff */
[C---:B------:R-:W-:Y:S02]  /*65d0*/  SHF.L.U32 R73, R25.reuse, 0x10, RZ ;  /* 0x0000001019497819 */ /* 0x040fe400000006ff */
[----:B------:R-:W-:Y:S02]  /*65e0*/  SHF.L.U32 R132, R25, 0x8, RZ ;  /* 0x0000000819847819 */ /* 0x000fe400000006ff */
[----:B------:R-:W-:Y:S02]  /*65f0*/  SHF.R.S32.HI R74, RZ, 0x18, R25 ;  /* 0x00000018ff4a7819 */ /* 0x000fe40000011419 */
[C---:B------:R-:W-:Y:S02]  /*6600*/  PRMT R131, R26.reuse, 0x8880, RZ ;  /* 0x000088801a837816 */ /* 0x040fe400000000ff */
[----:B------:R-:W-:Y:S02]  /*6610*/  SHF.L.U32 R129, R26, 0x8, RZ ;  /* 0x000000081a817819 */ /* 0x000fe400000006ff */
[----:B------:R-:W-:Y:S02]  /*6620*/  SHF.R.S32.HI R75, RZ, 0x18, R26 ;  /* 0x00000018ff4b7819 */ /* 0x000fe4000001141a */
        /* <DEDUP_REMOVED lines=18> */
[----:B------:R-:W1:Y:S01]  /*6750*/  LDTM.x64 R4, tmem[UR4] ;  /* 0x00000004000479ee */ /* 0x000e620008340000 */
[----:B------:R-:W-:Y:S01]  /*6760*/  NOP ;  /* 0x0000000000007918 */ /* 0x000fe20000000000 */
[----:B------:R-:W-:Y:S01]  /*6770*/  SHF.R.S32.HI R73, RZ, 0x18, R73 ;  /* 0x00000018ff497819 */ /* 0x000fe20000011449 */
[----:B------:R-:W-:Y:S01]  /*6780*/  UIADD3 UR4, UPT, UPT, UR5, 0x170, URZ ;  /* 0x0000017005047890 */ /* 0x000fe2000fffe0ff */
[----:B------:R-:W-:Y:S02]  /*6790*/  SHF.R.S32.HI R2, RZ, 0x18, R2 ;  /* 0x00000018ff027819 */ /* 0x000fe40000011402 */
[----:B------:R-:W-:Y:S01]  /*67a0*/  SHF.R.S32.HI R3, RZ, 0x18, R3 ;  /* 0x00000018ff037819 */ /* 0x000fe20000011403 */
[----:B------:R-:W-:Y:S01]  /*67b0*/  UPRMT UR4, UR48, 0x654, UR4 ;  /* 0x0000065430047896 */ /* 0x000fe20008000004 */
[C---:B------:R-:W-:Y:S02]  /*67c0*/  PRMT R113, R84.reuse, 0x8880, RZ ;  /* 0x0000888054717816 */ /* 0x040fe400000000ff */
[----:B------:R-:W-:Y:S02]  /*67d0*/  SHF.L.U32 R112, R84, 0x10, RZ ;  /* 0x0000001054707819 */ /* 0x000fe400000006ff */
[----:B------:R-:W-:Y:S02]  /*67e0*/  PRMT R110, R85, 0x8880, RZ ;  /* 0x00008880556e7816 */ /* 0x000fe400000000ff */
[----:B------:R-:W-:Y:S02]  /*67f0*/  SHF.R.S32.HI R81, RZ, 0x18, R84 ;  /* 0x00000018ff517819 */ /* 0x000fe40000011454 */
[----:B-1----:R-:W-:Y:S01]  /*6800*/  SYNCS.ARRIVE.TRANS64.RED.A1T0 RZ, [UR4], RZ ;  /* 0x000000ffffff79a7 */ /* 0x002fe20008100404 */
[C---:B------:R-:W-:Y:S02]  /*6810*/  PRMT R107, R86.reuse, 0x8880, RZ ;  /* 0x00008880566b7816 */ /* 0x040fe400000000ff */
[----:B------:R-:W-:Y:S02]  /*6820*/  SHF.R.S32.HI R82, RZ, 0x18, R85 ;  /* 0x00000018ff527819 */ /* 0x000fe40000011455 */
[----:B------:R-:W-:Y:S02]  /*6830*/  SHF.L.U32 R106, R86, 0x10, RZ ;  /* 0x00000010566a7819 */ /* 0x000fe400000006ff */
[C---:B------:R-:W-:Y:S01]  /*6840*/  PRMT R104, R87.reuse, 0x8880, RZ ;  /* 0x0000888057687816 */ /* 0x040fe200000000ff */
[C---:B----4-:R-:W-:Y:S01]  /*6850*/  IMAD R4, R70.reuse, R4, RZ ;  /* 0x0000000446047224 */ /* 0x050fe200078e02ff */
[----:B------:R-:W-:Y:S01]  /*6860*/  SHF.R.S32.HI R83, RZ, 0x18, R86 ;  /* 0x00000018ff537819 */ /* 0x000fe20000011456 */
[C---:B------:R-:W-:Y:S01]  /*6870*/  IMAD R5, R70.reuse, R5, RZ ;  /* 0x0000000546057224 */ /* 0x040fe200078e02ff */
[----:B------:R-:W-:Y:S01]  /*6880*/  SHF.L.U32 R103, R87, 0x10, RZ ;  /* 0x0000001057677819 */ /* 0x000fe200000006ff */
[----:B------:R-:W-:Y:S01]  /*6890*/  IMAD R6, R70, R6, RZ ;  /* 0x0000000646067224 */ /* 0x000fe200078e02ff */
[----:B------:R-:W-:Y:S01]  /*68a0*/  PRMT R101, R88, 0x8880, RZ ;  /* 0x0000888058657816 */ /* 0x000fe200000000ff */
[-C--:B------:R-:W-:Y:S01]  /*68b0*/  IMAD R4, R0, R71.reuse, R4 ;  /* 0x0000004700047224 */ /* 0x080fe200078e0204 */
[----:B------:R-:W-:Y:S01]  /*68c0*/  SHF.L.U32 R100, R88, 0x10, RZ ;  /* 0x0000001058647819 */ /* 0x000fe200000006ff */
[-C--:B------:R-:W-:Y:S01]  /*68d0*/  IMAD R5, R2, R71.reuse, R5 ;  /* 0x0000004702057224 */ /* 0x080fe200078e0205 */
[----:B------:R-:W-:Y:S01]  /*68e0*/  PRMT R98, R89, 0x8880, RZ ;  /* 0x0000888059627816 */ /* 0x000fe200000000ff */
[----:B------:R-:W-:Y:S01]  /*68f0*/  IMAD R6, R3, R71, R6 ;  /* 0x0000004703067224 */ /* 0x000fe200078e0206 */
[----:B------:R-:W-:Y:S01]  /*6900*/  SHF.L.U32 R97, R89, 0x10, RZ ;  /* 0x0000001059617819 */ /* 0x000fe200000006ff */
[----:B------:R-:W-:Y:S01]  /*6910*/  IMAD R3, R70, R18, RZ ;  /* 0x0000001246037224 */ /* 0x000fe200078e02ff */
[----:B------:R-:W-:Y:S01]  /*6920*/  PRMT R95, R90, 0x8880, RZ ;  /* 0x000088805a5f7816 */ /* 0x000fe200000000ff */
[C---:B------:R-:W-:Y:S01]  /*6930*/  IMAD R18, R70.reuse, R22, RZ ;  /* 0x0000001646127224 */ /* 0x040fe200078e02ff */
[----:B------:R-:W-:Y:S01]  /*6940*/  PRMT R92, R91, 0x8880, RZ ;  /* 0x000088805b5c7816 */ /* 0x000fe200000000ff */
[----:B------:R-:W-:Y:S01]  /*6950*/  IMAD R22, R70, R26, RZ ;  /* 0x0000001a46167224 */ /* 0x000fe200078e02ff */
[----:B------:R-:W-:Y:S01]  /*6960*/  SHF.L.U32 R111, R84, 0x8, RZ ;  /* 0x00000008546f7819 */ /* 0x000fe200000006ff */
[C---:B------:R-:W-:Y:S01]  /*6970*/  IMAD R26, R70.reuse, R30, RZ ;  /* 0x0000001e461a7224 */ /* 0x040fe200078e02ff */
[----:B------:R-:W-:Y:S01]  /*6980*/  SHF.R.S32.HI R84, RZ, 0x18, R87 ;  /* 0x00000018ff547819 */ /* 0x000fe20000011457 */
[C---:B------:R-:W-:Y:S01]  /*6990*/  IMAD R7, R70.reuse, R7, RZ ;  /* 0x0000000746077224 */ /* 0x040fe200078e02ff */
[----:B------:R-:W-:Y:S01]  /*69a0*/  SHF.R.S32.HI R87, RZ, 0x18, R90 ;  /* 0x00000018ff577819 */ /* 0x000fe2000001145a */
[C---:B------:R-:W-:Y:S01]  /*69b0*/  IMAD R30, R70.reuse, R34, RZ ;  /* 0x00000022461e7224 */ /* 0x040fe200078e02ff */
[----:B------:R-:W-:Y:S01]  /*69c0*/  SHF.L.U32 R108, R85, 0x8, RZ ;  /* 0x00000008556c7819 */ /* 0x000fe200000006ff */
[C---:B------:R-:W-:Y:S01]  /*69d0*/  IMAD R34, R70.reuse, R38, RZ ;  /* 0x0000002646227224 */ /* 0x040fe200078e02ff */
[----:B------:R-:W-:Y:S01]  /*69e0*/  SHF.R.S32.HI R85, RZ, 0x18, R88 ;  /* 0x00000018ff557819 */ /* 0x000fe20000011458 */
[----:B------:R-:W-:Y:S01]  /*69f0*/  IMAD R38, R70, R42, RZ ;  /* 0x0000002a46267224 */ /* 0x000fe200078e02ff */
[----:B------:R-:W-:Y:S01]  /*6a00*/  SHF.L.U32 R105, R86, 0x8, RZ ;  /* 0x0000000856697819 */ /* 0x000fe200000006ff */
[C---:B------:R-:W-:Y:S01]  /*6a10*/  IMAD R0, R70.reuse, R16, RZ ;  /* 0x0000001046007224 */ /* 0x040fe200078e02ff */
[----:B------:R-:W-:Y:S01]  /*6a20*/  SHF.R.S32.HI R86, RZ, 0x18, R89 ;  /* 0x00000018ff567819 */ /* 0x000fe20000011459 */
[----:B------:R-:W-:Y:S01]  /*6a30*/  IMAD R42, R70, R46, RZ ;  /* 0x0000002e462a7224 */ /* 0x000fe200078e02ff */
[----:B------:R-:W-:Y:S01]  /*6a40*/  SHF.L.U32 R99, R88, 0x8, RZ ;  /* 0x0000000858637819 */ /* 0x000fe200000006ff */
[----:B------:R-:W-:Y:S01]  /*6a50*/  IMAD R7, R72, R71, R7 ;  /* 0x0000004748077224 */ /* 0x000fe200078e0207 */
[----:B------:R-:W-:Y:S01]  /*6a60*/  MOV R72, R133 ;  /* 0x0000008500487202 */ /* 0x000fe20000000f00 */
[C---:B------:R-:W-:Y:S01]  /*6a70*/  IMAD R16, R70.reuse, R20, RZ ;  /* 0x0000001446107224 */ /* 0x040fe200078e02ff */
[----:B------:R-:W-:Y:S01]  /*6a80*/  SHF.R.S32.HI R88, RZ, 0x18, R91 ;  /* 0x00000018ff587819 */ /* 0x000fe2000001145b */
[C---:B------:R-:W-:Y:S01]  /*6a90*/  IMAD R46, R70.reuse, R50, RZ ;  /* 0x00000032462e7224 */ /* 0x040fe200078e02ff */
[----:B------:R-:W-:Y:S01]  /*6aa0*/  SHF.L.U32 R96, R89, 0x8, RZ ;  /* 0x0000000859607819 */ /* 0x000fe200000006ff */
[----:B------:R-:W-:Y:S01]  /*6ab0*/  IMAD R2, R70, R17, RZ ;  /* 0x0000001146027224 */ /* 0x000fe200078e02ff */
[----:B------:R-:W-:Y:S01]  /*6ac0*/  SHF.L.U32 R93, R90, 0x8, RZ ;  /* 0x000000085a5d7819 */ /* 0x000fe200000006ff */
[C---:B------:R-:W-:Y:S01]  /*6ad0*/  IMAD R20, R70.reuse, R24, RZ ;  /* 0x0000001846147224 */ /* 0x040fe200078e02ff */
[C---:B------:R-:W-:Y:S01]  /*6ae0*/  SHF.L.U32 R90, R91.reuse, 0x10, RZ ;  /* 0x000000105b5a7819 */ /* 0x040fe200000006ff */
[C---:B------:R-:W-:Y:S01]  /*6af0*/  IMAD R50, R70.reuse, R54, RZ ;  /* 0x0000003646327224 */ /* 0x040fe200078e02ff */
[----:B------:R-:W-:Y:S01]  /*6b00*/  SHF.L.U32 R89, R91, 0x8, RZ ;  /* 0x000000085b597819 */ /* 0x000fe200000006ff */
[----:B------:R-:W-:Y:S01]  /*6b10*/  IMAD R17, R70, R21, RZ ;  /* 0x0000001546117224 */ /* 0x000fe200078e02ff */
[----:B------:R-:W-:Y:S01]  /*6b20*/  IADD3 R68, PT, PT, R68, 0x1, RZ ;  /* 0x0000000144447810 */ /* 0x000fe20007ffe0ff */
[C---:B------:R-:W-:Y:S02]  /*6b30*/  IMAD R24, R70.reuse, R28, RZ ;  /* 0x0000001c46187224 */ /* 0x040fe400078e02ff */
[C---:B------:R-:W-:Y:S02]  /*6b40*/  IMAD R54, R70.reuse, R58, RZ ;  /* 0x0000003a46367224 */ /* 0x040fe400078e02ff */
[C---:B------:R-:W-:Y:S02]  /*6b50*/  IMAD R8, R70.reuse, R8, RZ ;  /* 0x0000000846087224 */ /* 0x040fe400078e02ff */
[C---:B------:R-:W-:Y:S02]  /*6b60*/  IMAD R21, R70.reuse, R25, RZ ;  /* 0x0000001946157224 */ /* 0x040fe400078e02ff */
[C---:B------:R-:W-:Y:S02]  /*6b70*/  IMAD R28, R70.reuse, R32, RZ ;  /* 0x00000020461c7224 */ /* 0x040fe400078e02ff */
[C---:B------:R-:W-:Y:S02]  /*6b80*/  IMAD R58, R70.reuse, R62, RZ ;  /* 0x0000003e463a7224 */ /* 0x040fe400078e02ff */
[C---:B------:R-:W-:Y:S02]  /*6b90*/  IMAD R25, R70.reuse, R29, RZ ;  /* 0x0000001d46197224 */ /* 0x040fe400078e02ff */
[C---:B------:R-:W-:Y:S02]  /*6ba0*/  IMAD R32, R70.reuse, R36, RZ ;  /* 0x0000002446207224 */ /* 0x040fe400078e02ff */
[C---:B------:R-:W-:Y:S01]  /*6bb0*/  IMAD R62, R70.reuse, R66, RZ ;  /* 0x00000042463e7224 */ /* 0x040fe200078e02ff */
[----:B------:R-:W-:Y:S01]  /*6bc0*/  I2IP.S8.S32.SAT R66, R7, R6, RZ ;  /* 0x0000000607427239 */ /* 0x000fe200000014ff */
[C---:B------:R-:W-:Y:S01]  /*6bd0*/  IMAD R9, R70.reuse, R9, RZ ;  /* 0x0000000946097224 */ /* 0x040fe200078e02ff */
[----:B------:R-:W-:Y:S01]  /*6be0*/  SHF.R.S32.HI R6, RZ, 0x18, R132 ;  /* 0x00000018ff067819 */ /* 0x000fe20000011484 */
[C---:B------:R-:W-:Y:S02]  /*6bf0*/  IMAD R29, R70.reuse, R33, RZ ;  /* 0x00000021461d7224 */ /* 0x040fe400078e02ff */
[C---:B------:R-:W-:Y:S02]  /*6c00*/  IMAD R36, R70.reuse, R40, RZ ;  /* 0x0000002846247224 */ /* 0x040fe400078e02ff */
[C---:B------:R-:W-:Y:S02]  /*6c10*/  IMAD R33, R70.reuse, R37, RZ ;  /* 0x0000002546217224 */ /* 0x040fe400078e02ff */
[C---:B------:R-:W-:Y:S02]  /*6c20*/  IMAD R40, R70.reuse, R44, RZ ;  /* 0x0000002c46287224 */ /* 0x040fe400078e02ff */
[C---:B------:R-:W-:Y:S02]  /*6c30*/  IMAD R10, R70.reuse, R10, RZ ;  /* 0x0000000a460a7224 */ /* 0x040fe400078e02ff */
[C---:B------:R-:W-:Y:S02]  /*6c40*/  IMAD R37, R70.reuse, R41, RZ ;  /* 0x0000002946257224 */ /* 0x040fe400078e02ff */
[----:B------:R-:W-:Y:S02]  /*6c50*/  IMAD R44, R70, R48, RZ ;  /* 0x00000030462c7224 */ /* 0x000fe400078e02ff */
[----:B------:R-:W-:Y:S01]  /*6c60*/  IMAD R8, R72, R71, R8 ;  /* 0x0000004748087224 */ /* 0x000fe200078e0208 */
[----:B------:R-:W-:Y:S01]  /*6c70*/  I2IP.S8.S32.SAT R72, R5, R4, R66 ;  /* 0x0000000405487239 */ /* 0x000fe20000001442 */
[C---:B------:R-:W-:Y:S01]  /*6c80*/  IMAD R41, R70.reuse, R45, RZ ;  /* 0x0000002d46297224 */ /* 0x040fe200078e02ff */
[----:B------:R-:W-:Y:S01]  /*6c90*/  SHF.R.S32.HI R4, RZ, 0x18, R127 ;  /* 0x00000018ff047819 */ /* 0x000fe2000001147f */
[C---:B------:R-:W-:Y:S01]  /*6ca0*/  IMAD R48, R70.reuse, R52, RZ ;  /* 0x0000003446307224 */ /* 0x040fe200078e02ff */
[----:B------:R-:W-:Y:S01]  /*6cb0*/  SHF.R.S32.HI R5, RZ, 0x18, R126 ;  /* 0x00000018ff057819 */ /* 0x000fe2000001147e */
[C---:B------:R-:W-:Y:S02]  /*6cc0*/  IMAD R11, R70.reuse, R11, RZ ;  /* 0x0000000b460b7224 */ /* 0x040fe400078e02ff */
[C---:B------:R-:W-:Y:S02]  /*6cd0*/  IMAD R45, R70.reuse, R49, RZ ;  /* 0x00000031462d7224 */ /* 0x040fe400078e02ff */
[C---:B------:R-:W-:Y:S02]  /*6ce0*/  IMAD R52, R70.reuse, R56, RZ ;  /* 0x0000003846347224 */ /* 0x040fe400078e02ff */
[----:B------:R-:W-:Y:S02]  /*6cf0*/  IMAD R9, R73, R71, R9 ;  /* 0x0000004749097224 */ /* 0x000fe400078e0209 */
[C---:B------:R-:W-:Y:S02]  /*6d00*/  IMAD R49, R70.reuse, R53, RZ ;  /* 0x0000003546317224 */ /* 0x040fe400078e02ff */
[C---:B------:R-:W-:Y:S02]  /*6d10*/  IMAD R56, R70.reuse, R60, RZ ;  /* 0x0000003c46387224 */ /* 0x040fe400078e02ff */
[C---:B------:R-:W-:Y:S02]  /*6d20*/  IMAD R12, R70.reuse, R12, RZ ;  /* 0x0000000c460c7224 */ /* 0x040fe400078e02ff */
[C---:B------:R-:W-:Y:S02]  /*6d30*/  IMAD R53, R70.reuse, R57, RZ ;  /* 0x0000003946357224 */ /* 0x040fe400078e02ff */
[----:B------:R-:W-:Y:S01]  /*6d40*/  IMAD R60, R70, R64, RZ ;  /* 0x00000040463c7224 */ /* 0x000fe200078e02ff */
[----:B------:R-:W-:Y:S01]  /*6d50*/  SHF.R.S32.HI R64, RZ, 0x18, R130 ;  /* 0x00000018ff407819 */ /* 0x000fe20000011482 */
[----:B------:R-:W-:Y:S02]  /*6d60*/  IMAD.MOV.U32 R7, RZ, RZ, R131 ;  /* 0x000000ffff077224 */ /* 0x000fe400078e0083 */
[----:B------:R-:W-:Y:S01]  /*6d70*/  IMAD R10, R6, R71, R10 ;  /* 0x00000047060a7224 */ /* 0x000fe200078e020a */
[----:B------:R-:W-:Y:S01]  /*6d80*/  MOV R6, R128 ;  /* 0x0000008000067202 */ /* 0x000fe20000000f00 */
[C---:B------:R-:W-:Y:S02]  /*6d90*/  IMAD R57, R70.reuse, R61, RZ ;  /* 0x0000003d46397224 */ /* 0x040fe400078e02ff */
[C---:B------:R-:W-:Y:S02]  /*6da0*/  IMAD R13, R70.reuse, R13, RZ ;  /* 0x0000000d460d7224 */ /* 0x040fe400078e02ff */
[----:B------:R-:W-:Y:S01]  /*6db0*/  IMAD R61, R70, R65, RZ ;  /* 0x00000041463d7224 */ /* 0x000fe200078e02ff */
[----:B------:R-:W-:Y:S01]  /*6dc0*/  SHF.R.S32.HI R65, RZ, 0x18, R129 ;  /* 0x00000018ff417819 */ /* 0x000fe20000011481 */
[-C--:B------:R-:W-:Y:S02]  /*6dd0*/  IMAD R11, R74, R71.reuse, R11 ;  /* 0x000000474a0b7224 */ /* 0x080fe400078e020b */
[C---:B------:R-:W-:Y:S02]  /*6de0*/  IMAD R14, R70.reuse, R14, RZ ;  /* 0x0000000e460e7224 */ /* 0x040fe400078e02ff */
[----:B------:R-:W-:Y:S01]  /*6df0*/  IMAD R12, R7, R71, R12 ;  /* 0x00000047070c7224 */ /* 0x000fe200078e020c */
[----:B------:R-:W-:Y:S01]  /*6e00*/  I2IP.S8.S32.SAT R10, R11, R10, RZ ;  /* 0x0000000a0b0a7239 */ /* 0x000fe200000014ff */
[----:B------:R-:W-:Y:S01]  /*6e10*/  IMAD R15, R70, R15, RZ ;  /* 0x0000000f460f7224 */ /* 0x000fe200078e02ff */
[----:B------:R-:W-:Y:S01]  /*6e20*/  SHF.R.S32.HI R7, RZ, 0x18, R123 ;  /* 0x00000018ff077819 */ /* 0x000fe2000001147b */
[-C--:B------:R-:W-:Y:S01]  /*6e30*/  IMAD R13, R64, R71.reuse, R13 ;  /* 0x00000047400d7224 */ /* 0x080fe200078e020d */
[----:B------:R-:W-:Y:S01]  /*6e40*/  I2IP.S8.S32.SAT R73, R9, R8, R10 ;  /* 0x0000000809497239 */ /* 0x000fe2000000140a */
[-C--:B------:R-:W-:Y:S02]  /*6e50*/  IMAD R14, R65, R71.reuse, R14 ;  /* 0x00000047410e7224 */ /* 0x080fe400078e020e */
[-C--:B------:R-:W-:Y:S02]  /*6e60*/  IMAD R15, R75, R71.reuse, R15 ;  /* 0x000000474b0f7224 */ /* 0x080fe400078e020f */
[----:B------:R-:W-:Y:S01]  /*6e70*/  IMAD R0, R6, R71, R0 ;  /* 0x0000004706007224 */ /* 0x000fe200078e0200 */
[----:B------:R-:W-:Y:S01]  /*6e80*/  SHF.R.S32.HI R6, RZ, 0x18, R124 ;  /* 0x00000018ff067819 */ /* 0x000fe2000001147c */
[----:B------:R-:W-:Y:S01]  /*6e90*/  IMAD R19, R70, R19, RZ ;  /* 0x0000001346137224 */ /* 0x000fe200078e02ff */
[----:B------:R-:W-:Y:S01]  /*6ea0*/  I2IP.S8.S32.SAT R14, R15, R14, RZ ;  /* 0x0000000e0f0e7239 */ /* 0x000fe200000014ff */
[----:B------:R-:W-:Y:S01]  /*6eb0*/  IMAD R2, R4, R71, R2 ;  /* 0x0000004704027224 */ /* 0x000fe200078e0202 */
[----:B------:R-:W-:Y:S01]  /*6ec0*/  MOV R4, R125 ;  /* 0x0000007d00047202 */ /* 0x000fe20000000f00 */
[-C--:B------:R-:W-:Y:S01]  /*6ed0*/  IMAD R3, R5, R71.reuse, R3 ;  /* 0x0000004705037224 */ /* 0x080fe200078e0203 */
[----:B------:R-:W-:Y:S01]  /*6ee0*/  I2IP.S8.S32.SAT R74, R13, R12, R14 ;  /* 0x0000000c0d4a7239 */ /* 0x000fe2000000140e */
[-C--:B------:R-:W-:Y:S02]  /*6ef0*/  IMAD R19, R76, R71.reuse, R19 ;  /* 0x000000474c137224 */ /* 0x080fe400078e0213 */
[----:B------:R-:W-:Y:S01]  /*6f00*/  IMAD R16, R4, R71, R16 ;  /* 0x0000004704107224 */ /* 0x000fe200078e0210 */
[----:B------:R-:W-:Y:S01]  /*6f10*/  SHF.R.S32.HI R4, RZ, 0x18, R121 ;  /* 0x00000018ff047819 */ /* 0x000fe20000011479 */
[----:B------:R-:W-:Y:S01]  /*6f20*/  IMAD R23, R70, R23, RZ ;  /* 0x0000001746177224 */ /* 0x000fe200078e02ff */
[----:B------:R-:W-:Y:S01]  /*6f30*/  I2IP.S8.S32.SAT R19, R19, R3, RZ ;  /* 0x0000000313137239 */ /* 0x000fe200000014ff */
[-C--:B------:R-:W-:Y:S01]  /*6f40*/  IMAD R17, R6, R71.reuse, R17 ;  /* 0x0000004706117224 */ /* 0x080fe200078e0211 */
[----:B------:R-:W-:Y:S01]  /*6f50*/  MOV R3, R122 ;  /* 0x0000007a00037202 */ /* 0x000fe20000000f00 */
[-C--:B------:R-:W-:Y:S01]  /*6f60*/  IMAD R18, R7, R71.reuse, R18 ;  /* 0x0000004707127224 */ /* 0x080fe200078e0212 */
[----:B------:R-:W-:Y:S01]  /*6f70*/  I2IP.S8.S32.SAT R75, R2, R0, R19 ;  /* 0x00000000024b7239 */ /* 0x000fe20000001413 */
[-C--:B------:R-:W-:Y:S01]  /*6f80*/  IMAD R23, R77, R71.reuse, R23 ;  /* 0x000000474d177224 */ /* 0x080fe200078e0217 */
[----:B------:R-:W-:Y:S01]  /*6f90*/  SHF.R.S32.HI R0, RZ, 0x18, R120 ;  /* 0x00000018ff007819 */ /* 0x000fe20000011478 */
[----:B------:R-:W-:Y:S01]  /*6fa0*/  IMAD R20, R3, R71, R20 ;  /* 0x0000004703147224 */ /* 0x000fe200078e0214 */
[----:B------:R-:W-:Y:S01]  /*6fb0*/  MOV R2, R119 ;  /* 0x0000007700027202 */ /* 0x000fe20000000f00 */
[----:B------:R-:W-:Y:S01]  /*6fc0*/  IMAD R27, R70, R27, RZ ;  /* 0x0000001b461b7224 */ /* 0x000fe200078e02ff */
[----:B------:R1:W-:Y:S01]  /*6fd0*/  STS.128 [R146+UR44+0x2200], R72 ;  /* 0x0022004892007988 */ /* 0x0003e20008000c2c */
[-C--:B------:R-:W-:Y:S01]  /*6fe0*/  IMAD R21, R4, R71.reuse, R21 ;  /* 0x0000004704157224 */ /* 0x080fe200078e0215 */
[----:B------:R-:W-:Y:S01]  /*6ff0*/  I2IP.S8.S32.SAT R18, R23, R18, RZ ;  /* 0x0000001217127239 */ /* 0x000fe200000014ff */
[-C--:B------:R-:W-:Y:S01]  /*7000*/  IMAD R22, R0, R71.reuse, R22 ;  /* 0x0000004700167224 */ /* 0x080fe200078e0216 */
[----:B------:R-:W-:Y:S01]  /*7010*/  SHF.R.S32.HI R3, RZ, 0x18, R118 ;  /* 0x00000018ff037819 */ /* 0x000fe20000011476 */
[-C--:B------:R-:W-:Y:S01]  /*7020*/  IMAD R27, R78, R71.reuse, R27 ;  /* 0x000000474e1b7224 */ /* 0x080fe200078e021b */
[----:B------:R-:W-:Y:S01]  /*7030*/  SHF.R.S32.HI R4, RZ, 0x18, R117 ;  /* 0x00000018ff047819 */ /* 0x000fe20000011475 */
[----:B------:R-:W-:Y:S01]  /*7040*/  IMAD R24, R2, R71, R24 ;  /* 0x0000004702187224 */ /* 0x000fe200078e0218 */
[----:B------:R-:W-:Y:S01]  /*7050*/  I2IP.S8.S32.SAT R16, R17, R16, R18 ;  /* 0x0000001011107239 */ /* 0x000fe20000001412 */
[----:B------:R-:W-:Y:S01]  /*7060*/  IMAD R31, R70, R31, RZ ;  /* 0x0000001f461f7224 */ /* 0x000fe200078e02ff */
[----:B------:R-:W-:Y:S01]  /*7070*/  I2IP.S8.S32.SAT R17, R27, R22, RZ ;  /* 0x000000161b117239 */ /* 0x000fe200000014ff */
[-C--:B------:R-:W-:Y:S01]  /*7080*/  IMAD R25, R3, R71.reuse, R25 ;  /* 0x0000004703197224 */ /* 0x080fe200078e0219 */
[----:B------:R-:W-:Y:S01]  /*7090*/  SHF.R.S32.HI R2, RZ, 0x18, R115 ;  /* 0x00000018ff027819 */ /* 0x000fe20000011473 */
[-C--:B------:R-:W-:Y:S01]  /*70a0*/  IMAD R26, R4, R71.reuse, R26 ;  /* 0x00000047041a7224 */ /* 0x080fe200078e021a */
[----:B------:R-:W-:Y:S01]  /*70b0*/  I2IP.S8.S32.SAT R17, R21, R20, R17 ;  /* 0x0000001415117239 */ /* 0x000fe20000001411 */
[----:B------:R-:W-:Y:S01]  /*70c0*/  IMAD.MOV.U32 R0, RZ, RZ, R116 ;  /* 0x000000ffff007224 */ /* 0x000fe200078e0074 */
[----:B------:R-:W-:Y:S01]  /*70d0*/  SHF.R.S32.HI R3, RZ, 0x18, R114 ;  /* 0x00000018ff037819 */ /* 0x000fe20000011472 */
[-C--:B------:R-:W-:Y:S01]  /*70e0*/  IMAD R31, R79, R71.reuse, R31 ;  /* 0x000000474f1f7224 */ /* 0x080fe200078e021f */
[----:B------:R-:W-:Y:S01]  /*70f0*/  SHF.R.S32.HI R4, RZ, 0x18, R108 ;  /* 0x00000018ff047819 */ /* 0x000fe2000001146c */
[----:B------:R-:W-:Y:S01]  /*7100*/  IMAD R28, R0, R71, R28 ;  /* 0x00000047001c7224 */ /* 0x000fe200078e021c */
[----:B------:R-:W-:Y:S01]  /*7110*/  MOV R0, R113 ;  /* 0x0000007100007202 */ /* 0x000fe20000000f00 */
[----:B------:R-:W-:Y:S01]  /*7120*/  IMAD R35, R70, R35, RZ ;  /* 0x0000002346237224 */ /* 0x000fe200078e02ff */
[----:B------:R-:W-:Y:S01]  /*7130*/  I2IP.S8.S32.SAT R18, R31, R26, RZ ;  /* 0x0000001a1f127239 */ /* 0x000fe200000014ff */
[-C--:B------:R-:W-:Y:S01]  /*7140*/  IMAD R29, R2, R71.reuse, R29 ;  /* 0x00000047021d7224 */ /* 0x080fe200078e021d */
[----:B------:R-:W-:Y:S01]  /*7150*/  SHF.R.S32.HI R2, RZ, 0x18, R112 ;  /* 0x00000018ff027819 */ /* 0x000fe20000011470 */
[-C--:B------:R-:W-:Y:S01]  /*7160*/  IMAD R30, R3, R71.reuse, R30 ;  /* 0x00000047031e7224 */ /* 0x080fe200078e021e */
[----:B------:R-:W-:Y:S01]  /*7170*/  I2IP.S8.S32.SAT R18, R25, R24, R18 ;  /* 0x0000001819127239 */ /* 0x000fe20000001412 */
[-C--:B------:R-:W-:Y:S01]  /*7180*/  IMAD R35, R80, R71.reuse, R35 ;  /* 0x0000004750237224 */ /* 0x080fe200078e0223 */
[----:B------:R-:W-:Y:S01]  /*7190*/  SHF.R.S32.HI R3, RZ, 0x18, R109 ;  /* 0x00000018ff037819 */ /* 0x000fe2000001146d */
        /* <DEDUP_REMOVED lines=8> */
[----:B------:R-:W-:Y:S01]  /*7220*/  IMAD R39, R81, R71, R39 ;  /* 0x0000004751277224 */ /* 0x000fe200078e0227 */
[----:B------:R-:W-:Y:S01]  /*7230*/  MOV R0, R107 ;  /* 0x0000006b00007202 */ /* 0x000fe20000000f00 */
[----:B------:R-:W-:Y:S01]  /*7240*/  IMAD R36, R2, R71, R36 ;  /* 0x0000004702247224 */ /* 0x000fe200078e0224 */
[----:B------:R-:W-:Y:S01]  /*7250*/  SHF.R.S32.HI R2, RZ, 0x18, R106 ;  /* 0x00000018ff027819 */ /* 0x000fe2000001146a */
[----:B------:R-:W-:Y:S01]  /*7260*/  IMAD R43, R70, R43, RZ ;  /* 0x0000002b462b7224 */ /* 0x000fe200078e02ff */
[----:B------:R1:W-:Y:S01]  /*7270*/  STS.128 [R145+0x2200], R16 ;  /* 0x0022001091007388 */ /* 0x0003e20000000c00 */
[-C--:B------:R-:W-:Y:S01]  /*7280*/  IMAD R37, R3, R71.reuse, R37 ;  /* 0x0000004703257224 */ /* 0x080fe200078e0225 */
[----:B------:R-:W-:Y:S01]  /*7290*/  I2IP.S8.S32.SAT R34, R39, R34, RZ ;  /* 0x0000002227227239 */ /* 0x000fe200000014ff */
[-C--:B------:R-:W-:Y:S01]  /*72a0*/  IMAD R38, R4, R71.reuse, R38 ;  /* 0x0000004704267224 */ /* 0x080fe200078e0226 */
[----:B------:R-:W-:Y:S01]  /*72b0*/  SHF.R.S32.HI R3, RZ, 0x18, R103 ;  /* 0x00000018ff037819 */ /* 0x000fe20000011467 */
[-C--:B------:R-:W-:Y:S01]  /*72c0*/  IMAD R43, R82, R71.reuse, R43 ;  /* 0x00000047522b7224 */ /* 0x080fe200078e022b */
[----:B------:R-:W-:Y:S01]  /*72d0*/  I2IP.S8.S32.SAT R32, R33, R32, R34 ;  /* 0x0000002021207239 */ /* 0x000fe20000001422 */
        /* <DEDUP_REMOVED lines=15> */
[----:B------:R-:W-:Y:S01]  /*73d0*/  SHF.R.S32.HI R3, RZ, 0x18, R97 ;  /* 0x00000018ff037819 */ /* 0x000fe20000011461 */
[-C--:B------:R-:W-:Y:S01]  /*73e0*/  IMAD R46, R4, R71.reuse, R46 ;  /* 0x00000047042e7224 */ /* 0x080fe200078e022e */
[----:B------:R-:W-:Y:S01]  /*73f0*/  I2IP.S8.S32.SAT R34, R41, R40, R34 ;  /* 0x0000002829227239 */ /* 0x000fe20000001422 */
[----:B------:R-:W-:Y:S02]  /*7400*/  IMAD.MOV.U32 R0, RZ, RZ, R101 ;  /* 0x000000ffff007224 */ /* 0x000fe400078e0065 */
        /* <DEDUP_REMOVED lines=8> */
[----:B------:R-:W-:Y:S01]  /*7490*/  SHF.R.S32.HI R0, RZ, 0x18, R96 ;  /* 0x00000018ff007819 */ /* 0x000fe20000011460 */
[-C--:B------:R-:W-:Y:S01]  /*74a0*/  IMAD R55, R85, R71.reuse, R55 ;  /* 0x0000004755377224 */ /* 0x080fe200078e0237 */
[----:B------:R-:W-:Y:S01]  /*74b0*/  I2IP.S8.S32.SAT R35, R45, R44, R35 ;  /* 0x0000002c2d237239 */ /* 0x000fe20000001423 */
[----:B------:R-:W-:Y:S01]  /*74c0*/  IMAD R52, R2, R71, R52 ;  /* 0x0000004702347224 */ /* 0x000fe200078e0234 */
[----:B------:R-:W-:Y:S01]  /*74d0*/  MOV R2, R95 ;  /* 0x0000005f00027202 */ /* 0x000fe20000000f00 */
[----:B------:R-:W-:Y:S01]  /*74e0*/  IMAD R53, R3, R71, R53 ;  /* 0x0000004703357224 */ /* 0x000fe200078e0235 */
[----:B------:R-:W-:Y:S01]  /*74f0*/  SHF.R.S32.HI R3, RZ, 0x18, R94 ;  /* 0x00000018ff037819 */ /* 0x000fe2000001145e */
[----:B------:R1:W-:Y:S01]  /*7500*/  STS.128 [R144+0x2200], R32 ;  /* 0x0022002090007388 */ /* 0x0003e20000000c00 */
[----:B------:R-:W-:Y:S01]  /*7510*/  IMAD R59, R70, R59, RZ ;  /* 0x0000003b463b7224 */ /* 0x000fe200078e02ff */
[----:B------:R-:W-:Y:S01]  /*7520*/  I2IP.S8.S32.SAT R50, R55, R50, RZ ;  /* 0x0000003237327239 */ /* 0x000fe200000014ff */
[-C--:B------:R-:W-:Y:S01]  /*7530*/  IMAD R54, R0, R71.reuse, R54 ;  /* 0x0000004700367224 */ /* 0x080fe200078e0236 */
[----:B------:R-:W-:Y:S01]  /*7540*/  SHF.R.S32.HI R0, RZ, 0x18, R93 ;  /* 0x00000018ff007819 */ /* 0x000fe2000001145d */
[-C--:B------:R-:W-:Y:S01]  /*7550*/  IMAD R59, R86, R71.reuse, R59 ;  /* 0x00000047563b7224 */ /* 0x080fe200078e023b */
[----:B------:R-:W-:Y:S01]  /*7560*/  I2IP.S8.S32.SAT R48, R49, R48, R50 ;  /* 0x0000003031307239 */ /* 0x000fe20000001432 */
[-C--:B------:R-:W-:Y:S01]  /*7570*/  IMAD R56, R2, R71.reuse, R56 ;  /* 0x0000004702387224 */ /* 0x080fe200078e0238 */
[----:B------:R-:W-:Y:S01]  /*7580*/  MOV R2, R92 ;  /* 0x0000005c00027202 */ /* 0x000fe20000000f00 */
        /* <DEDUP_REMOVED lines=8> */
[-C--:B------:R-:W-:Y:S02]  /*7610*/  IMAD R60, R2, R71.reuse, R60 ;  /* 0x00000047023c7224 */ /* 0x080fe400078e023c */
[----:B------:R-:W-:Y:S01]  /*7620*/  IMAD R61, R3, R71, R61 ;  /* 0x00000047033d7224 */ /* 0x000fe200078e023d */
[----:B------:R-:W-:Y:S01]  /*7630*/  I2IP.S8.S32.SAT R58, R63, R58, RZ ;  /* 0x0000003a3f3a7239 */ /* 0x000fe200000014ff */
[----:B------:R-:W-:Y:S02]  /*7640*/  IMAD R67, R70, R67, RZ ;  /* 0x0000004346437224 */ /* 0x000fe400078e02ff */
[-C--:B------:R-:W-:Y:S01]  /*7650*/  IMAD R62, R0, R71.reuse, R62 ;  /* 0x00000047003e7224 */ /* 0x080fe200078e023e */
[----:B------:R-:W-:Y:S01]  /*7660*/  I2IP.S8.S32.SAT R50, R57, R56, R58 ;  /* 0x0000003839327239 */ /* 0x000fe2000000143a */
[----:B------:R-:W-:Y:S05]  /*7670*/  IMAD R67, R88, R71, R67 ;  /* 0x0000004758437224 */ /* 0x000fea00078e0243 */
[----:B------:R-:W-:Y:S04]  /*7680*/  I2IP.S8.S32.SAT R51, R67, R62, RZ ;  /* 0x0000003e43337239 */ /* 0x000fe800000014ff */
[----:B------:R-:W-:Y:S05]  /*7690*/  I2IP.S8.S32.SAT R51, R61, R60, R51 ;  /* 0x0000003c3d337239 */ /* 0x000fea0000001433 */
[----:B------:R1:W-:Y:S01]  /*76a0*/  STS.128 [R143+0x2200], R48 ;  /* 0x002200308f007388 */ /* 0x0003e20000000c00 */
[----:B------:R-:W-:Y:S01]  /*76b0*/  @!PT LDS RZ, [RZ] ;  /* 0x00000000fffff984 */ /* 0x000fe20000000800 */
[----:B------:R-:W-:Y:S01]  /*76c0*/  @!PT LDS RZ, [RZ] ;  /* 0x00000000fffff984 */ /* 0x000fe20000000800 */
[----:B------:R-:W-:Y:S01]  /*76d0*/  @!PT LDS RZ, [RZ] ;  /* 0x00000000fffff984 */ /* 0x000fe20000000800 */
[----:B------:R-:W-:Y:S01]  /*76e0*/  @!PT LDS RZ, [RZ] ;  /* 0x00000000fffff984 */ /* 0x000fe20000000800 */
[----:B------:R3:W-:Y:S07]  /*76f0*/  MEMBAR.ALL.CTA ;  /* 0x0000000000007992 */ /* 0x0007ee0000008000 */
[----:B---3--:R-:W3:Y:S02]  /*7700*/  FENCE.VIEW.ASYNC.S ;  /* 0x00000000000073c6 */ /* 0x008ee40000000000 */
[----:B---3--:R-:W-:Y:S06]  /*7710*/  BAR.SYNC.DEFER_BLOCKING 0x1, 0x80 ;  /* 0x0042000000007b1d */ /* 0x008fec0000010000 */
[----:B------:R-:W-:Y:S05]  /*7720*/  @P0 BRA `(.L_x_114) ;  /* 0x0000000000300947 */ /* 0x000fea0003800000 */
[----:B------:R-:W-:Y:S02]  /*7730*/  UIADD3 UR4, UPT, UPT, UR44, 0x2200, URZ ;  /* 0x000022002c047890 */ /* 0x000fe4000fffe0ff */
[----:B------:R-:W-:Y:S02]  /*7740*/  USHF.L.U32 UR9, UR45, 0x6, URZ ;  /* 0x000000062d097899 */ /* 0x000fe400080006ff */
[----:B------:R-:W-:Y:S02]  /*7750*/  USHF.L.U32 UR10, UR46, 0x7, URZ ;  /* 0x000000072e0a7899 */ /* 0x000fe400080006ff */
[----:B------:R-:W-:Y:S01]  /*7760*/  MOV R153, UR4 ;  /* 0x0000000400997c02 */ /* 0x000fe20008000f00 */
[----:B------:R-:W-:Y:S01]  /*7770*/  UIADD3 UR4, UP0, UPT, UR62, 0x680, URZ ;  /* 0x000006803e047890 */ /* 0x000fe2000ff1e0ff */
[----:B------:R-:W-:Y:S02]  /*7780*/  UMOV UR11, UR36 ;  /* 0x00000024000b7c82 */ /* 0x000fe40008000000 */
[----:B------:R-:W-:Y:S01]  /*7790*/  R2UR UR8, R153 ;  /* 0x00000000990872ca */ /* 0x000fe200000e0000 */
[----:B------:R-:W-:Y:S11]  /*77a0*/  UIADD3.X UR5, UPT, UPT, URZ, UR63, URZ, UP0, !UPT ;  /* 0x0000003fff057290 */ /* 0x000ff600087fe4ff */
[----:B------:R-:W-:Y:S01]  /*77b0*/  @!UPT UIADD3 URZ, UPT, UPT, URZ, URZ, URZ ;  /* 0x000000fffffff290 */ /* 0x000fe2000fffe0ff */
[----:B------:R3:W-:Y:S01]  /*77c0*/  UTMASTG.3D [UR8], [UR4] ;  /* 0x00000008040073b5 */ /* 0x0007e20008010000 */
[----:B------:R0:W-:Y:S01]  /*77d0*/  UTMACMDFLUSH ;  /* 0x00000000000079b7 */ /* 0x0001e20000000000 */
[----:B---3--:R-:W-:Y:S04]  /*77e0*/  DEPBAR.LE SB0, 0x0 ;  /* 0x000080000000791a */ /* 0x008fe80000000000 */
.L_x_114:
[----:B------:R-:W-:Y:S05]  /*77f0*/  BSYNC.RECONVERGENT B0 ;  /* 0x0000000000007941 */ /* 0x000fea0003800200 */
.L_x_113:
[----:B------:R-:W-:Y:S01]  /*7800*/  BAR.SYNC.DEFER_BLOCKING 0x1, 0x80 ;  /* 0x0042000000007b1d */ /* 0x000fe20000010000 */
[----:B------:R-:W-:Y:S01]  /*7810*/  ISETP.NE.AND P0, PT, R149, 0x2, PT ;  /* 0x000000029500780c */ /* 0x000fe20003f05270 */
[----:B------:R-:W-:Y:S01]  /*7820*/  UISETP.NE.AND UP0, UPT, UR47, URZ, UPT ;  /* 0x000000ff2f00728c */ /* 0x000fe2000bf05270 */
[----:B------:R-:W-:Y:S01]  /*7830*/  ISETP.NE.AND P1, PT, R68, 0x4, PT ;  /* 0x000000044400780c */ /* 0x000fe20003f25270 */
[----:B------:R-:W-:Y:S01]  /*7840*/  UIADD3 UR45, UPT, UPT, UR37, UR57, URZ ;  /* 0x00000039252d7290 */ /* 0x000fe2000fffe0ff */
[----:B------:R-:W-:Y:S01]  /*7850*/  SEL R2, RZ, 0x1, P0 ;  /* 0x00000001ff027807 */ /* 0x000fe20000000000 */
[----:B------:R-:W-:Y:S01]  /*7860*/  UIADD3 UR46, UPT, UPT, UR38, UR60, URZ ;  /* 0x0000003c262e7290 */ /* 0x000fe2000fffe0ff */
[----:B------:R-:W-:Y:S02]  /*7870*/  SEL R0, RZ, 0x1, P1 ;  /* 0x00000001ff007807 */ /* 0x000fe40000800000 */
[----:B------:R-:W-:Y:S02]  /*7880*/  LOP3.LUT R151, R151, R2, RZ, 0x3c, !PT ;  /* 0x0000000297977212 */ /* 0x000fe400078e3cff */
[----:B------:R-:W-:Y:S02]  /*7890*/  LOP3.LUT R152, R152, R0, RZ, 0x3c, !PT ;  /* 0x0000000098987212 */ /* 0x000fe400078e3cff */
[----:B------:R-:W-:Y:S02]  /*78a0*/  SEL R149, R149, RZ, P0 ;  /* 0x000000ff95957207 */ /* 0x000fe40000000000 */
[----:B------:R-:W-:Y:S01]  /*78b0*/  SEL R68, R68, RZ, P1 ;  /* 0x000000ff44447207 */ /* 0x000fe20000800000 */
[----:B------:R-:W-:Y:S01]  /*78c0*/  UMOV UR36, UR51 ;  /* 0x0000003300247c82 */ /* 0x000fe20008000000 */
[----:B------:R-:W-:Y:S05]  /*78d0*/  BRA.U UP0, `(.L_x_115) ;  /* 0xffffffd900dc7547 */ /* 0x000fea000b83ffff */
[----:B------:R-:W-:Y:S05]  /*78e0*/  EXIT ;  /* 0x000000000000794d */ /* 0x000fea0003800000 */
.L_x_25:
[----:B--2---:R2:W3:Y:S02]  /*78f0*/  SYNCS.PHASECHK.TRANS64.TRYWAIT P0, [R0+URZ+0x1a0], R2 ;  /* 0x0001a002000075a7 */ /* 0x0044e400080011ff */
[----:B---3--:R-:W-:Y:S05]  /*7900*/  @!P0 NANOSLEEP.SYNCS 0x989680 ;  /* 0x009896800000895d */ /* 0x008fea0003900000 */
[----:B------:R-:W3:Y:S02]  /*7910*/  @!P0 SYNCS.PHASECHK.TRANS64 P0, [R0+URZ+0x1a0], R2 ;  /* 0x0001a002000085a7 */ /* 0x000ee400080010ff */
[----:B---3--:R-:W-:Y:S05]  /*7920*/  @!P0 BRA `(.L_x_25) ;  /* 0xfffffffc00f08947 */ /* 0x008fea000383ffff */
[----:B------:R-:W-:Y:S05]  /*7930*/  BRA `(.L_x_116) ;  /* 0xffffffa0002c7947 */ /* 0x000fea000383ffff */
.L_x_28:
[----:B-1----:R-:W-:-:S07]  /*7940*/  MOV R0, UR33 ;  /* 0x0000002100007c02 */ /* 0x002fce0008000f00 */
.L_x_117:
[----:B-1----:R1:W2:Y:S02]  /*7950*/  SYNCS.PHASECHK.TRANS64.TRYWAIT P0, [R0+URZ+0x88], R3 ;  /* 0x00008803000075a7 */ /* 0x0022a400080011ff */
[----:B--2---:R-:W-:Y:S05]  /*7960*/  @!P0 NANOSLEEP.SYNCS 0x989680 ;  /* 0x009896800000895d */ /* 0x004fea0003900000 */
[----:B------:R-:W2:Y:S02]  /*7970*/  @!P0 SYNCS.PHASECHK.TRANS64 P0, [R0+URZ+0x88], R3 ;  /* 0x00008803000085a7 */ /* 0x000ea400080010ff */
[----:B--2---:R-:W-:Y:S05]  /*7980*/  @!P0 BRA `(.L_x_117) ;  /* 0xfffffffc00f08947 */ /* 0x004fea000383ffff */
[----:B------:R-:W-:Y:S05]  /*7990*/  BRA `(.L_x_27) ;  /* 0xffffffa000747947 */ /* 0x000fea000383ffff */
.L_x_35:
[----:B-1----:R-:W-:-:S07]  /*79a0*/  MOV R0, UR17 ;  /* 0x0000001100007c02 */ /* 0x002fce0008000f00 */
.L_x_118:
[----:B-1----:R1:W2:Y:S02]  /*79b0*/  SYNCS.PHASECHK.TRANS64.TRYWAIT P0, [R0+URZ+0x88], R3 ;  /* 0x00008803000075a7 */ /* 0x0022a400080011ff */
[----:B--2---:R-:W-:Y:S05]  /*79c0*/  @!P0 NANOSLEEP.SYNCS 0x989680 ;  /* 0x009896800000895d */ /* 0x004fea0003900000 */
[----:B------:R-:W2:Y:S02]  /*79d0*/  @!P0 SYNCS.PHASECHK.TRANS64 P0, [R0+URZ+0x88], R3 ;  /* 0x00008803000085a7 */ /* 0x000ea400080010ff */
[----:B--2---:R-:W-:Y:S05]  /*79e0*/  @!P0 BRA `(.L_x_118) ;  /* 0xfffffffc00f08947 */ /* 0x004fea000383ffff */
[----:B------:R-:W-:Y:S05]  /*79f0*/  BRA `(.L_x_34) ;  /* 0xffffffa400307947 */ /* 0x000fea000383ffff */
.L_x_40:
[----:B-1----:R1:W2:Y:S02]  /*7a00*/  SYNCS.PHASECHK.TRANS64.TRYWAIT P0, [R3+URZ+0x130], R0 ;  /* 0x00013000030075a7 */ /* 0x0022a400080011ff */
[----:B--2---:R-:W-:Y:S05]  /*7a10*/  @!P0 NANOSLEEP.SYNCS 0x989680 ;  /* 0x009896800000895d */ /* 0x004fea0003900000 */
[----:B------:R-:W2:Y:S02]  /*7a20*/  @!P0 SYNCS.PHASECHK.TRANS64 P0, [R3+URZ+0x130], R0 ;  /* 0x00013000030085a7 */ /* 0x000ea400080010ff */
[----:B--2---:R-:W-:Y:S05]  /*7a30*/  @!P0 BRA `(.L_x_40) ;  /* 0xfffffffc00f08947 */ /* 0x004fea000383ffff */
[----:B------:R-:W-:Y:S05]  /*7a40*/  BRA `(.L_x_119) ;  /* 0xffffffa400d47947 */ /* 0x000fea000383ffff */
.L_x_44:
[----:B------:R-:W-:-:S07]  /*7a50*/  MOV R0, UR4 ;  /* 0x0000000400007c02 */ /* 0x000fce0008000f00 */
.L_x_120:
[----:B-1----:R1:W2:Y:S02]  /*7a60*/  SYNCS.PHASECHK.TRANS64.TRYWAIT P0, [R0+URZ], R2 ;  /* 0x00000002000075a7 */ /* 0x0022a400080011ff */
[----:B--2---:R-:W-:Y:S05]  /*7a70*/  @!P0 NANOSLEEP.SYNCS 0x989680 ;  /* 0x009896800000895d */ /* 0x004fea0003900000 */
[----:B------:R-:W2:Y:S02]  /*7a80*/  @!P0 SYNCS.PHASECHK.TRANS64 P0, [R0+URZ], R2 ;  /* 0x00000002000085a7 */ /* 0x000ea400080010ff */
[----:B--2---:R-:W-:Y:S05]  /*7a90*/  @!P0 BRA `(.L_x_120) ;  /* 0xfffffffc00f08947 */ /* 0x004fea000383ffff */
[----:B------:R-:W-:Y:S05]  /*7aa0*/  BRA `(.L_x_121) ;  /* 0xffffffac00787947 */ /* 0x000fea000383ffff */
.L_x_45:
[----:B------:R-:W-:-:S07]  /*7ab0*/  MOV R0, UR5 ;  /* 0x0000000500007c02 */ /* 0x000fce0008000f00 */
.L_x_122:
[----:B-1----:R1:W2:Y:S02]  /*7ac0*/  SYNCS.PHASECHK.TRANS64.TRYWAIT P0, [R0+URZ], R3 ;  /* 0x00000003000075a7 */ /* 0x0022a400080011ff */
[----:B--2---:R-:W-:Y:S05]  /*7ad0*/  @!P0 NANOSLEEP.SYNCS 0x989680 ;  /* 0x009896800000895d */ /* 0x004fea0003900000 */
[----:B------:R-:W2:Y:S02]  /*7ae0*/  @!P0 SYNCS.PHASECHK.TRANS64 P0, [R0+URZ], R3 ;  /* 0x00000003000085a7 */ /* 0x000ea400080010ff */
[----:B--2---:R-:W-:Y:S05]  /*7af0*/  @!P0 BRA `(.L_x_122) ;  /* 0xfffffffc00f08947 */ /* 0x004fea000383ffff */
[----:B------:R-:W-:Y:S05]  /*7b00*/  BRA `(.L_x_123) ;  /* 0xffffffac00847947 */ /* 0x000fea000383ffff */
.L_x_46:
[----:B------:R-:W-:-:S07]  /*7b10*/  MOV R0, UR5 ;  /* 0x0000000500007c02 */ /* 0x000fce0008000f00 */
.L_x_124:
[----:B-1----:R1:W2:Y:S02]  /*7b20*/  SYNCS.PHASECHK.TRANS64.TRYWAIT P0, [R0+URZ], R3 ;  /* 0x00000003000075a7 */ /* 0x0022a400080011ff */
[----:B--2---:R-:W-:Y:S05]  /*7b30*/  @!P0 NANOSLEEP.SYNCS 0x989680 ;  /* 0x009896800000895d */ /* 0x004fea0003900000 */
[----:B------:R-:W2:Y:S02]  /*7b40*/  @!P0 SYNCS.PHASECHK.TRANS64 P0, [R0+URZ], R3 ;  /* 0x00000003000085a7 */ /* 0x000ea400080010ff */
[----:B--2---:R-:W-:Y:S05]  /*7b50*/  @!P0 BRA `(.L_x_124) ;  /* 0xfffffffc00f08947 */ /* 0x004fea000383ffff */
[----:B------:R-:W-:Y:S05]  /*7b60*/  BRA `(.L_x_125) ;  /* 0xffffffac00907947 */ /* 0x000fea000383ffff */
.L_x_47:
[----:B------:R-:W-:-:S07]  /*7b70*/  MOV R0, UR5 ;  /* 0x0000000500007c02 */ /* 0x000fce0008000f00 */
.L_x_126:
[----:B-1----:R1:W2:Y:S02]  /*7b80*/  SYNCS.PHASECHK.TRANS64.TRYWAIT P0, [R0+URZ], R3 ;  /* 0x00000003000075a7 */ /* 0x0022a400080011ff */
[----:B--2---:R-:W-:Y:S05]  /*7b90*/  @!P0 NANOSLEEP.SYNCS 0x989680 ;  /* 0x009896800000895d */ /* 0x004fea0003900000 */
[----:B------:R-:W2:Y:S02]  /*7ba0*/  @!P0 SYNCS.PHASECHK.TRANS64 P0, [R0+URZ], R3 ;  /* 0x00000003000085a7 */ /* 0x000ea400080010ff */
[----:B--2---:R-:W-:Y:S05]  /*7bb0*/  @!P0 BRA `(.L_x_126) ;  /* 0xfffffffc00f08947 */ /* 0x004fea000383ffff */
[----:B------:R-:W-:Y:S05]  /*7bc0*/  BRA `(.L_x_127) ;  /* 0xffffffac009c7947 */ /* 0x000fea000383ffff */
.L_x_48:
[----:B------:R-:W-:-:S07]  /*7bd0*/  MOV R0, UR5 ;  /* 0x0000000500007c02 */ /* 0x000fce0008000f00 */
.L_x_128:
[----:B-1----:R1:W2:Y:S02]  /*7be0*/  SYNCS.PHASECHK.TRANS64.TRYWAIT P0, [R0+URZ], R3 ;  /* 0x00000003000075a7 */ /* 0x0022a400080011ff */
[----:B--2---:R-:W-:Y:S05]  /*7bf0*/  @!P0 NANOSLEEP.SYNCS 0x989680 ;  /* 0x009896800000895d */ /* 0x004fea0003900000 */
[----:B------:R-:W2:Y:S02]  /*7c00*/  @!P0 SYNCS.PHASECHK.TRANS64 P0, [R0+URZ], R3 ;  /* 0x00000003000085a7 */ /* 0x000ea400080010ff */
[----:B--2---:R-:W-:Y:S05]  /*7c10*/  @!P0 BRA `(.L_x_128) ;  /* 0xfffffffc00f08947 */ /* 0x004fea000383ffff */
[----:B------:R-:W-:Y:S05]  /*7c20*/  BRA `(.L_x_129) ;  /* 0xffffffac00a87947 */ /* 0x000fea000383ffff */
.L_x_49:
[----:B------:R-:W-:-:S07]  /*7c30*/  MOV R0, UR5 ;  /* 0x0000000500007c02 */ /* 0x000fce0008000f00 */
.L_x_130:
[----:B-1----:R1:W2:Y:S02]  /*7c40*/  SYNCS.PHASECHK.TRANS64.TRYWAIT P0, [R0+URZ], R3 ;  /* 0x00000003000075a7 */ /* 0x0022a400080011ff */
[----:B--2---:R-:W-:Y:S05]  /*7c50*/  @!P0 NANOSLEEP.SYNCS 0x989680 ;  /* 0x009896800000895d */ /* 0x004fea0003900000 */
[----:B------:R-:W2:Y:S02]  /*7c60*/  @!P0 SYNCS.PHASECHK.TRANS64 P0, [R0+URZ], R3 ;  /* 0x00000003000085a7 */ /* 0x000ea400080010ff */
[----:B--2---:R-:W-:Y:S05]  /*7c70*/  @!P0 BRA `(.L_x_130) ;  /* 0xfffffffc00f08947 */ /* 0x004fea000383ffff */
[----:B------:R-:W-:Y:S05]  /*7c80*/  BRA `(.L_x_131) ;  /* 0xffffffac00b47947 */ /* 0x000fea000383ffff */
.L_x_50:
[----:B------:R-:W-:-:S07]  /*7c90*/  MOV R0, UR5 ;  /* 0x0000000500007c02 */ /* 0x000fce0008000f00 */
.L_x_132:
[----:B-1----:R1:W2:Y:S02]  /*7ca0*/  SYNCS.PHASECHK.TRANS64.TRYWAIT P0, [R0+URZ], R3 ;  /* 0x00000003000075a7 */ /* 0x0022a400080011ff */
[----:B--2---:R-:W-:Y:S05]  /*7cb0*/  @!P0 NANOSLEEP.SYNCS 0x989680 ;  /* 0x009896800000895d */ /* 0x004fea0003900000 */
[----:B------:R-:W2:Y:S02]  /*7cc0*/  @!P0 SYNCS.PHASECHK.TRANS64 P0, [R0+URZ], R3 ;  /* 0x00000003000085a7 */ /* 0x000ea400080010ff */
[----:B--2---:R-:W-:Y:S05]  /*7cd0*/  @!P0 BRA `(.L_x_132) ;  /* 0xfffffffc00f08947 */ /* 0x004fea000383ffff */
[----:B------:R-:W-:Y:S05]  /*7ce0*/  BRA `(.L_x_133) ;  /* 0xffffffac00c07947 */ /* 0x000fea000383ffff */
.L_x_51:
[----:B------:R-:W-:-:S07]  /*7cf0*/  MOV R0, UR5 ;  /* 0x0000000500007c02 */ /* 0x000fce0008000f00 */
.L_x_134:
[----:B-1----:R1:W2:Y:S02]  /*7d00*/  SYNCS.PHASECHK.TRANS64.TRYWAIT P0, [R0+URZ], R3 ;  /* 0x00000003000075a7 */ /* 0x0022a400080011ff */
[----:B--2---:R-:W-:Y:S05]  /*7d10*/  @!P0 NANOSLEEP.SYNCS 0x989680 ;  /* 0x009896800000895d */ /* 0x004fea0003900000 */
[----:B------:R-:W2:Y:S02]  /*7d20*/  @!P0 SYNCS.PHASECHK.TRANS64 P0, [R0+URZ], R3 ;  /* 0x00000003000085a7 */ /* 0x000ea400080010ff */
[----:B--2---:R-:W-:Y:S05]  /*7d30*/  @!P0 BRA `(.L_x_134) ;  /* 0xfffffffc00f08947 */ /* 0x004fea000383ffff */
[----:B------:R-:W-:Y:S05]  /*7d40*/  BRA `(.L_x_135) ;  /* 0xffffffac00cc7947 */ /* 0x000fea000383ffff */
.L_x_52:
[----:B------:R-:W-:-:S07]  /*7d50*/  MOV R0, UR5 ;  /* 0x0000000500007c02 */ /* 0x000fce0008000f00 */
.L_x_136:
[----:B-1----:R1:W2:Y:S02]  /*7d60*/  SYNCS.PHASECHK.TRANS64.TRYWAIT P0, [R0+URZ], R3 ;  /* 0x00000003000075a7 */ /* 0x0022a400080011ff */
[----:B--2---:R-:W-:Y:S05]  /*7d70*/  @!P0 NANOSLEEP.SYNCS 0x989680 ;  /* 0x009896800000895d */ /* 0x004fea0003900000 */
[----:B------:R-:W2:Y:S02]  /*7d80*/  @!P0 SYNCS.PHASECHK.TRANS64 P0, [R0+URZ], R3 ;  /* 0x00000003000085a7 */ /* 0x000ea400080010ff */
[----:B--2---:R-:W-:Y:S05]  /*7d90*/  @!P0 BRA `(.L_x_136) ;  /* 0xfffffffc00f08947 */ /* 0x004fea000383ffff */
[----:B------:R-:W-:Y:S05]  /*7da0*/  BRA `(.L_x_137) ;  /* 0xffffffac00d87947 */ /* 0x000fea000383ffff */
.L_x_53:
[----:B------:R-:W-:-:S07]  /*7db0*/  MOV R0, UR5 ;  /* 0x0000000500007c02 */ /* 0x000fce0008000f00 */
.L_x_138:
[----:B-1----:R1:W2:Y:S02]  /*7dc0*/  SYNCS.PHASECHK.TRANS64.TRYWAIT P0, [R0+URZ], R3 ;  /* 0x00000003000075a7 */ /* 0x0022a400080011ff */
[----:B--2---:R-:W-:Y:S05]  /*7dd0*/  @!P0 NANOSLEEP.SYNCS 0x989680 ;  /* 0x009896800000895d */ /* 0x004fea0003900000 */
[----:B------:R-:W2:Y:S02]  /*7de0*/  @!P0 SYNCS.PHASECHK.TRANS64 P0, [R0+URZ], R3 ;  /* 0x00000003000085a7 */ /* 0x000ea400080010ff */
[----:B--2---:R-:W-:Y:S05]  /*7df0*/  @!P0 BRA `(.L_x_138) ;  /* 0xfffffffc00f08947 */ /* 0x004fea000383ffff */
[----:B------:R-:W-:Y:S05]  /*7e00*/  BRA `(.L_x_139) ;  /* 0xffffffac00e47947 */ /* 0x000fea000383ffff */
.L_x_54:
[----:B------:R-:W-:-:S07]  /*7e10*/  MOV R0, UR5 ;  /* 0x0000000500007c02 */ /* 0x000fce0008000f00 */
.L_x_140:
[----:B-1----:R1:W2:Y:S02]  /*7e20*/  SYNCS.PHASECHK.TRANS64.TRYWAIT P0, [R0+URZ], R3 ;  /* 0x00000003000075a7 */ /* 0x0022a400080011ff */
[----:B--2---:R-:W-:Y:S05]  /*7e30*/  @!P0 NANOSLEEP.SYNCS 0x989680 ;  /* 0x009896800000895d */ /* 0x004fea0003900000 */
[----:B------:R-:W2:Y:S02]  /*7e40*/  @!P0 SYNCS.PHASECHK.TRANS64 P0, [R0+URZ], R3 ;  /* 0x00000003000085a7 */ /* 0x000ea400080010ff */
[----:B--2---:R-:W-:Y:S05]  /*7e50*/  @!P0 BRA `(.L_x_140) ;  /* 0xfffffffc00f08947 */ /* 0x004fea000383ffff */
[----:B------:R-:W-:Y:S05]  /*7e60*/  BRA `(.L_x_141) ;  /* 0xffffffac00f07947 */ /* 0x000fea000383ffff */
.L_x_55:
[----:B------:R-:W-:-:S07]  /*7e70*/  MOV R0, UR5 ;  /* 0x0000000500007c02 */ /* 0x000fce0008000f00 */
.L_x_142:
[----:B-1----:R1:W2:Y:S02]  /*7e80*/  SYNCS.PHASECHK.TRANS64.TRYWAIT P0, [R0+URZ], R3 ;  /* 0x00000003000075a7 */ /* 0x0022a400080011ff */
[----:B--2---:R-:W-:Y:S05]  /*7e90*/  @!P0 NANOSLEEP.SYNCS 0x989680 ;  /* 0x009896800000895d */ /* 0x004fea0003900000 */
[----:B------:R-:W2:Y:S02]  /*7ea0*/  @!P0 SYNCS.PHASECHK.TRANS64 P0, [R0+URZ], R3 ;  /* 0x00000003000085a7 */ /* 0x000ea400080010ff */
[----:B--2---:R-:W-:Y:S05]  /*7eb0*/  @!P0 BRA `(.L_x_142) ;  /* 0xfffffffc00f08947 */ /* 0x004fea000383ffff */
[----:B------:R-:W-:Y:S05]  /*7ec0*/  BRA `(.L_x_143) ;  /* 0xffffffac00fc7947 */ /* 0x000fea000383ffff */
.L_x_56:
[----:B------:R-:W-:-:S07]  /*7ed0*/  MOV R0, UR5 ;  /* 0x0000000500007c02 */ /* 0x000fce0008000f00 */
.L_x_144:
[----:B-1----:R1:W2:Y:S02]  /*7ee0*/  SYNCS.PHASECHK.TRANS64.TRYWAIT P0, [R0+URZ], R3 ;  /* 0x00000003000075a7 */ /* 0x0022a400080011ff */
[----:B--2---:R-:W-:Y:S05]  /*7ef0*/  @!P0 NANOSLEEP.SYNCS 0x989680 ;  /* 0x009896800000895d */ /* 0x004fea0003900000 */
[----:B------:R-:W2:Y:S02]  /*7f00*/  @!P0 SYNCS.PHASECHK.TRANS64 P0, [R0+URZ], R3 ;  /* 0x00000003000085a7 */ /* 0x000ea400080010ff */
[----:B--2---:R-:W-:Y:S05]  /*7f10*/  @!P0 BRA `(.L_x_144) ;  /* 0xfffffffc00f08947 */ /* 0x004fea000383ffff */
[----:B------:R-:W-:Y:S05]  /*7f20*/  BRA `(.L_x_145) ;  /* 0xffffffb000087947 */ /* 0x000fea000383ffff */
.L_x_57:
[----:B------:R-:W-:-:S07]  /*7f30*/  MOV R0, UR5 ;  /* 0x0000000500007c02 */ /* 0x000fce0008000f00 */
.L_x_146:
[----:B-1----:R1:W2:Y:S02]  /*7f40*/  SYNCS.PHASECHK.TRANS64.TRYWAIT P0, [R0+URZ], R3 ;  /* 0x00000003000075a7 */ /* 0x0022a400080011ff */
[----:B--2---:R-:W-:Y:S05]  /*7f50*/  @!P0 NANOSLEEP.SYNCS 0x989680 ;  /* 0x009896800000895d */ /* 0x004fea0003900000 */
[----:B------:R-:W2:Y:S02]  /*7f60*/  @!P0 SYNCS.PHASECHK.TRANS64 P0, [R0+URZ], R3 ;  /* 0x00000003000085a7 */ /* 0x000ea400080010ff */
[----:B--2---:R-:W-:Y:S05]  /*7f70*/  @!P0 BRA `(.L_x_146) ;  /* 0xfffffffc00f08947 */ /* 0x004fea000383ffff */
[----:B------:R-:W-:Y:S05]  /*7f80*/  BRA `(.L_x_147) ;  /* 0xffffffb000147947 */ /* 0x000fea000383ffff */
.L_x_58:
[----:B------:R-:W-:-:S07]  /*7f90*/  MOV R0, UR5 ;  /* 0x0000000500007c02 */ /* 0x000fce0008000f00 */
.L_x_148:
[----:B-1----:R1:W2:Y:S02]  /*7fa0*/  SYNCS.PHASECHK.TRANS64.TRYWAIT P0, [R0+URZ], R3 ;  /* 0x00000003000075a7 */ /* 0x0022a400080011ff */
[----:B--2---:R-:W-:Y:S05]  /*7fb0*/  @!P0 NANOSLEEP.SYNCS 0x989680 ;  /* 0x009896800000895d */ /* 0x004fea0003900000 */
[----:B------:R-:W2:Y:S02]  /*7fc0*/  @!P0 SYNCS.PHASECHK.TRANS64 P0, [R0+URZ], R3 ;  /* 0x00000003000085a7 */ /* 0x000ea400080010ff */
[----:B--2---:R-:W-:Y:S05]  /*7fd0*/  @!P0 BRA `(.L_x_148) ;  /* 0xfffffffc00f08947 */ /* 0x004fea000383ffff */
[----:B------:R-:W-:Y:S05]  /*7fe0*/  BRA `(.L_x_149) ;  /* 0xffffffb000207947 */ /* 0x000fea000383ffff */
.L_x_59:
[----:B------:R-:W-:-:S07]  /*7ff0*/  MOV R0, UR5 ;  /* 0x0000000500007c02 */ /* 0x000fce0008000f00 */
.L_x_150:
[----:B-1----:R1:W2:Y:S02]  /*8000*/  SYNCS.PHASECHK.TRANS64.TRYWAIT P0, [R0+URZ], R3 ;  /* 0x00000003000075a7 */ /* 0x0022a400080011ff */
[----:B--2---:R-:W-:Y:S05]  /*8010*/  @!P0 NANOSLEEP.SYNCS 0x989680 ;  /* 0x009896800000895d */ /* 0x004fea0003900000 */
[----:B------:R-:W2:Y:S02]  /*8020*/  @!P0 SYNCS.PHASECHK.TRANS64 P0, [R0+URZ], R3 ;  /* 0x00000003000085a7 */ /* 0x000ea400080010ff */
[----:B--2---:R-:W-:Y:S05]  /*8030*/  @!P0 BRA `(.L_x_150) ;  /* 0xfffffffc00f08947 */ /* 0x004fea000383ffff */
[----:B------:R-:W-:Y:S05]  /*8040*/  BRA `(.L_x_151) ;  /* 0xffffffb0002c7947 */ /* 0x000fea000383ffff */
.L_x_62:
[----:B-1----:R1:W2:Y:S02]  /*8050*/  SYNCS.PHASECHK.TRANS64.TRYWAIT P0, [R2+URZ+0x190], R4 ;  /* 0x00019004020075a7 */ /* 0x0022a400080011ff */
[----:B--2---:R-:W-:Y:S05]  /*8060*/  @!P0 NANOSLEEP.SYNCS 0x989680 ;  /* 0x009896800000895d */ /* 0x004fea0003900000 */
[----:B------:R-:W2:Y:S02]  /*8070*/  @!P0 SYNCS.PHASECHK.TRANS64 P0, [R2+URZ+0x190], R4 ;  /* 0x00019004020085a7 */ /* 0x000ea400080010ff */
[----:B--2---:R-:W-:Y:S05]  /*8080*/  @!P0 BRA `(.L_x_62) ;  /* 0xfffffffc00f08947 */ /* 0x004fea000383ffff */
[----:B------:R-:W-:Y:S05]  /*8090*/  BRA `(.L_x_152) ;  /* 0xffffffb000887947 */ /* 0x000fea000383ffff */
.L_x_63:
[----:B------:R-:W-:-:S07]  /*80a0*/  MOV R2, UR4 ;  /* 0x0000000400027c02 */ /* 0x000fce0008000f00 */
.L_x_153:
[----:B-1----:R1:W2:Y:S02]  /*80b0*/  SYNCS.PHASECHK.TRANS64.TRYWAIT P0, [R2+URZ+0x140], R5 ;  /* 0x00014005020075a7 */ /* 0x0022a400080011ff */
[----:B--2---:R-:W-:Y:S05]  /*80c0*/  @!P0 NANOSLEEP.SYNCS 0x989680 ;  /* 0x009896800000895d */ /* 0x004fea0003900000 */
[----:B------:R-:W2:Y:S02]  /*80d0*/  @!P0 SYNCS.PHASECHK.TRANS64 P0, [R2+URZ+0x140], R5 ;  /* 0x00014005020085a7 */ /* 0x000ea400080010ff */
[----:B--2---:R-:W-:Y:S05]  /*80e0*/  @!P0 BRA `(.L_x_153) ;  /* 0xfffffffc00f08947 */ /* 0x004fea000383ffff */
[----:B------:R-:W-:Y:S05]  /*80f0*/  BRA `(.L_x_154) ;  /* 0xffffffb000987947 */ /* 0x000fea000383ffff */
.L_x_64:
[----:B-1----:R1:W2:Y:S02]  /*8100*/  SYNCS.PHASECHK.TRANS64.TRYWAIT P1, [R2+URZ+0x130], R4 ;  /* 0x00013004020075a7 */ /* 0x0022a400080211ff */
[----:B--2---:R-:W-:Y:S05]  /*8110*/  @!P1 NANOSLEEP.SYNCS 0x989680 ;  /* 0x009896800000995d */ /* 0x004fea0003900000 */
[----:B------:R-:W2:Y:S02]  /*8120*/  @!P1 SYNCS.PHASECHK.TRANS64 P1, [R2+URZ+0x130], R4 ;  /* 0x00013004020095a7 */ /* 0x000ea400080210ff */
[----:B--2---:R-:W-:Y:S05]  /*8130*/  @!P1 BRA `(.L_x_64) ;  /* 0xfffffffc00f09947 */ /* 0x004fea000383ffff */
[----:B------:R-:W-:Y:S05]  /*8140*/  BRA `(.L_x_155) ;  /* 0xffffffb000c87947 */ /* 0x000fea000383ffff */
.L_x_67:
[----:B------:R-:W-:-:S07]  /*8150*/  MOV R0, UR4 ;  /* 0x0000000400007c02 */ /* 0x000fce0008000f00 */
.L_x_156:
[----:B-1----:R1:W2:Y:S02]  /*8160*/  SYNCS.PHASECHK.TRANS64.TRYWAIT P0, [R0+URZ+0x140], R2 ;  /* 0x00014002000075a7 */ /* 0x0022a400080011ff */
[----:B--2---:R-:W-:Y:S05]  /*8170*/  @!P0 NANOSLEEP.SYNCS 0x989680 ;  /* 0x009896800000895d */ /* 0x004fea0003900000 */
[----:B------:R-:W2:Y:S02]  /*8180*/  @!P0 SYNCS.PHASECHK.TRANS64 P0, [R0+URZ+0x140], R2 ;  /* 0x00014002000085a7 */ /* 0x000ea400080010ff */
[----:B--2---:R-:W-:Y:S05]  /*8190*/  @!P0 BRA `(.L_x_156) ;  /* 0xfffffffc00f08947 */ /* 0x004fea000383ffff */
[----:B------:R-:W-:Y:S05]  /*81a0*/  BRA `(.L_x_66) ;  /* 0xffffffb4001c7947 */ /* 0x000fea000383ffff */
.L_x_74:
[----:B-1----:R1:W2:Y:S02]  /*81b0*/  SYNCS.PHASECHK.TRANS64.TRYWAIT P1, [R0+URZ+0x130], R2 ;  /* 0x00013002000075a7 */ /* 0x0022a400080211ff */
[----:B--2---:R-:W-:Y:S05]  /*81c0*/  @!P1 NANOSLEEP.SYNCS 0x989680 ;  /* 0x009896800000995d */ /* 0x004fea0003900000 */
[----:B------:R-:W2:Y:S02]  /*81d0*/  @!P1 SYNCS.PHASECHK.TRANS64 P1, [R0+URZ+0x130], R2 ;  /* 0x00013002000095a7 */ /* 0x000ea400080210ff */
[----:B--2---:R-:W-:Y:S05]  /*81e0*/  @!P1 BRA `(.L_x_74) ;  /* 0xfffffffc00f09947 */ /* 0x004fea000383ffff */
[----:B------:R-:W-:Y:S05]  /*81f0*/  BRA `(.L_x_157) ;  /* 0xffffffb800807947 */ /* 0x000fea000383ffff */
.L_x_75:
[----:B------:R-:W-:-:S07]  /*8200*/  MOV R2, UR22 ;  /* 0x0000001600027c02 */ /* 0x000fce0008000f00 */
.L_x_158:
[----:B-1----:R1:W2:Y:S02]  /*8210*/  SYNCS.PHASECHK.TRANS64.TRYWAIT P0, [R2+URZ+0x170], R0 ;  /* 0x00017000020075a7 */ /* 0x0022a400080011ff */
[----:B--2---:R-:W-:Y:S05]  /*8220*/  @!P0 NANOSLEEP.SYNCS 0x989680 ;  /* 0x009896800000895d */ /* 0x004fea0003900000 */
[----:B------:R-:W2:Y:S02]  /*8230*/  @!P0 SYNCS.PHASECHK.TRANS64 P0, [R2+URZ+0x170], R0 ;  /* 0x00017000020085a7 */ /* 0x000ea400080010ff */
[----:B--2---:R-:W-:Y:S05]  /*8240*/  @!P0 BRA `(.L_x_158) ;  /* 0xfffffffc00f08947 */ /* 0x004fea000383ffff */
[----:B------:R-:W-:Y:S05]  /*8250*/  BRA `(.L_x_159) ;  /* 0xffffffb800b87947 */ /* 0x000fea000383ffff */
.L_x_78:
[----:B------:R-:W-:Y:S07]  /*8260*/  MOV R0, UR5 ;  /* 0x0000000500007c02 */ /* 0x000fee0008000f00 */
.L_x_160:
[----:B-1----:R1:W2:Y:S02]  /*8270*/  SYNCS.PHASECHK.TRANS64.TRYWAIT P0, [R0+URZ], R2 ;  /* 0x00000002000075a7 */ /* 0x0022a400080011ff */
[----:B--2---:R-:W-:Y:S05]  /*8280*/  @!P0 NANOSLEEP.SYNCS 0x989680 ;  /* 0x009896800000895d */ /* 0x004fea0003900000 */
[----:B------:R-:W2:Y:S02]  /*8290*/  @!P0 SYNCS.PHASECHK.TRANS64 P0, [R0+URZ], R2 ;  /* 0x00000002000085a7 */ /* 0x000ea400080010ff */
[----:B--2---:R-:W-:Y:S05]  /*82a0*/  @!P0 BRA `(.L_x_160) ;  /* 0xfffffffc00f08947 */ /* 0x004fea000383ffff */
[----:B------:R-:W-:Y:S05]  /*82b0*/  BRA `(.L_x_77) ;  /* 0xffffffb800d47947 */ /* 0x000fea000383ffff */
.L_x_81:
[----:B------:R-:W-:-:S07]  /*82c0*/  MOV R0, UR4 ;  /* 0x0000000400007c02 */ /* 0x000fce0008000f00 */
.L_x_161:
[----:B--2---:R2:W4:Y:S02]  /*82d0*/  SYNCS.PHASECHK.TRANS64.TRYWAIT P0, [R0+URZ], R2 ;  /* 0x00000002000075a7 */ /* 0x00452400080011ff */
[----:B----4-:R-:W-:Y:S05]  /*82e0*/  @!P0 NANOSLEEP.SYNCS 0x989680 ;  /* 0x009896800000895d */ /* 0x010fea0003900000 */
[----:B------:R-:W4:Y:S02]  /*82f0*/  @!P0 SYNCS.PHASECHK.TRANS64 P0, [R0+URZ], R2 ;  /* 0x00000002000085a7 */ /* 0x000f2400080010ff */
[----:B----4-:R-:W-:Y:S05]  /*8300*/  @!P0 BRA `(.L_x_161) ;  /* 0xfffffffc00f08947 */ /* 0x010fea000383ffff */
[----:B------:R-:W-:Y:S05]  /*8310*/  BRA `(.L_x_162) ;  /* 0xffffffbc00887947 */ /* 0x000fea000383ffff */
.L_x_82:
[----:B------:R-:W-:-:S07]  /*8320*/  MOV R0, UR5 ;  /* 0x0000000500007c02 */ /* 0x000fce0008000f00 */
.L_x_163:
[----:B-1----:R1:W2:Y:S02]  /*8330*/  SYNCS.PHASECHK.TRANS64.TRYWAIT P0, [R0+URZ], R3 ;  /* 0x00000003000075a7 */ /* 0x0022a400080011ff */
[----:B--2---:R-:W-:Y:S05]  /*8340*/  @!P0 NANOSLEEP.SYNCS 0x989680 ;  /* 0x009896800000895d */ /* 0x004fea0003900000 */
[----:B------:R-:W2:Y:S02]  /*8350*/  @!P0 SYNCS.PHASECHK.TRANS64 P0, [R0+URZ], R3 ;  /* 0x00000003000085a7 */ /* 0x000ea400080010ff */
[----:B--2---:R-:W-:Y:S05]  /*8360*/  @!P0 BRA `(.L_x_163) ;  /* 0xfffffffc00f08947 */ /* 0x004fea000383ffff */
[----:B------:R-:W-:Y:S05]  /*8370*/  BRA `(.L_x_164) ;  /* 0xffffffbc00947947 */ /* 0x000fea000383ffff */
.L_x_83:
[----:B------:R-:W-:-:S07]  /*8380*/  MOV R0, UR5 ;  /* 0x0000000500007c02 */ /* 0x000fce0008000f00 */
.L_x_165:
[----:B-1----:R1:W2:Y:S02]  /*8390*/  SYNCS.PHASECHK.TRANS64.TRYWAIT P0, [R0+URZ], R3 ;  /* 0x00000003000075a7 */ /* 0x0022a400080011ff */
[----:B--2---:R-:W-:Y:S05]  /*83a0*/  @!P0 NANOSLEEP.SYNCS 0x989680 ;  /* 0x009896800000895d */ /* 0x004fea0003900000 */
[----:B------:R-:W2:Y:S02]  /*83b0*/  @!P0 SYNCS.PHASECHK.TRANS64 P0, [R0+URZ], R3 ;  /* 0x00000003000085a7 */ /* 0x000ea400080010ff */
[----:B--2---:R-:W-:Y:S05]  /*83c0*/  @!P0 BRA `(.L_x_165) ;  /* 0xfffffffc00f08947 */ /* 0x004fea000383ffff */
[----:B------:R-:W-:Y:S05]  /*83d0*/  BRA `(.L_x_166) ;  /* 0xffffffbc00a07947 */ /* 0x000fea000383ffff */
.L_x_84:
[----:B-1----:R-:W-:-:S07]  /*83e0*/  MOV R0, UR4 ;  /* 0x0000000400007c02 */ /* 0x002fce0008000f00 */
.L_x_167:
[----:B-1----:R1:W2:Y:S02]  /*83f0*/  SYNCS.PHASECHK.TRANS64.TRYWAIT P0, [R0+URZ], R2 ;  /* 0x00000002000075a7 */ /* 0x0022a400080011ff */
[----:B--2---:R-:W-:Y:S05]  /*8400*/  @!P0 NANOSLEEP.SYNCS 0x989680 ;  /* 0x009896800000895d */ /* 0x004fea0003900000 */
[----:B------:R-:W2:Y:S02]  /*8410*/  @!P0 SYNCS.PHASECHK.TRANS64 P0, [R0+URZ], R2 ;  /* 0x00000002000085a7 */ /* 0x000ea400080010ff */
[----:B--2---:R-:W-:Y:S05]  /*8420*/  @!P0 BRA `(.L_x_167) ;  /* 0xfffffffc00f08947 */ /* 0x004fea000383ffff */
[----:B------:R-:W-:Y:S05]  /*8430*/  BRA `(.L_x_168) ;  /* 0xffffffbc00ac7947 */ /* 0x000fea000383ffff */
.L_x_89:
[----:B--2---:R2:W3:Y:S02]  /*8440*/  SYNCS.PHASECHK.TRANS64.TRYWAIT P0, [R7+URZ+0x130], R0 ;  /* 0x00013000070075a7 */ /* 0x0044e400080011ff */
[----:B---3--:R-:W-:Y:S05]  /*8450*/  @!P0 NANOSLEEP.SYNCS 0x989680 ;  /* 0x009896800000895d */ /* 0x008fea0003900000 */
[----:B------:R-:W3:Y:S02]  /*8460*/  @!P0 SYNCS.PHASECHK.TRANS64 P0, [R7+URZ+0x130], R0 ;  /* 0x00013000070085a7 */ /* 0x000ee400080010ff */
[----:B---3--:R-:W-:Y:S05]  /*8470*/  @!P0 BRA `(.L_x_89) ;  /* 0xfffffffc00f08947 */ /* 0x008fea000383ffff */
[----:B------:R-:W-:Y:S05]  /*8480*/  BRA `(.L_x_169) ;  /* 0xffffffc000c07947 */ /* 0x000fea000383ffff */
.L_x_92:
[----:B-1----:R-:W-:Y:S07]  /*8490*/  MOV R0, UR17 ;  /* 0x0000001100007c02 */ /* 0x002fee0008000f00 */
.L_x_170:
[----:B-1----:R1:W2:Y:S02]  /*84a0*/  SYNCS.PHASECHK.TRANS64.TRYWAIT P2, [R0+URZ+0x128], R7 ;  /* 0x00012807000075a7 */ /* 0x0022a400080411ff */
[----:B--2---:R-:W-:Y:S05]  /*84b0*/  @!P2 NANOSLEEP.SYNCS 0x989680 ;  /* 0x009896800000a95d */ /* 0x004fea0003900000 */
[----:B------:R-:W2:Y:S02]  /*84c0*/  @!P2 SYNCS.PHASECHK.TRANS64 P2, [R0+URZ+0x128], R7 ;  /* 0x000128070000a5a7 */ /* 0x000ea400080410ff */
[----:B--2---:R-:W-:Y:S05]  /*84d0*/  @!P2 BRA `(.L_x_170) ;  /* 0xfffffffc00f0a947 */ /* 0x004fea000383ffff */
[----:B------:R-:W-:Y:S05]  /*84e0*/  BRA `(.L_x_91) ;  /* 0xffffffc800207947 */ /* 0x000fea000383ffff */
.L_x_95:
[----:B-1----:R-:W-:Y:S07]  /*84f0*/  MOV R0, UR17 ;  /* 0x0000001100007c02 */ /* 0x002fee0008000f00 */
.L_x_171:
[----:B-1----:R1:W2:Y:S02]  /*8500*/  SYNCS.PHASECHK.TRANS64.TRYWAIT P0, [R0+URZ+0x118], R6 ;  /* 0x00011806000075a7 */ /* 0x0022a400080011ff */
[----:B--2---:R-:W-:Y:S05]  /*8510*/  @!P0 NANOSLEEP.SYNCS 0x989680 ;  /* 0x009896800000895d */ /* 0x004fea0003900000 */
[----:B------:R-:W2:Y:S02]  /*8520*/  @!P0 SYNCS.PHASECHK.TRANS64 P0, [R0+URZ+0x118], R6 ;  /* 0x00011806000085a7 */ /* 0x000ea400080010ff */
[----:B--2---:R-:W-:Y:S05]  /*8530*/  @!P0 BRA `(.L_x_171) ;  /* 0xfffffffc00f08947 */ /* 0x004fea000383ffff */
[----:B------:R-:W-:Y:S05]  /*8540*/  BRA `(.L_x_172) ;  /* 0xffffffc800707947 */ /* 0x000fea000383ffff */
.L_x_98:
[----:B--2---:R2:W4:Y:S02]  /*8550*/  SYNCS.PHASECHK.TRANS64.TRYWAIT P0, [R3+URZ+0x130], R0 ;  /* 0x00013000030075a7 */ /* 0x00452400080011ff */
[----:B----4-:R-:W-:Y:S05]  /*8560*/  @!P0 NANOSLEEP.SYNCS 0x989680 ;  /* 0x009896800000895d */ /* 0x010fea0003900000 */
[----:B------:R-:W4:Y:S02]  /*8570*/  @!P0 SYNCS.PHASECHK.TRANS64 P0, [R3+URZ+0x130], R0 ;  /* 0x00013000030085a7 */ /* 0x000f2400080010ff */
[----:B----4-:R-:W-:Y:S05]  /*8580*/  @!P0 BRA `(.L_x_98) ;  /* 0xfffffffc00f08947 */ /* 0x010fea000383ffff */
[----:B------:R-:W-:Y:S05]  /*8590*/  BRA `(.L_x_173) ;  /* 0xffffffcc00c07947 */ /* 0x000fea000383ffff */
.L_x_109:
[----:B-1----:R-:W-:Y:S04]  /*85a0*/  MOV R0, UR44 ;  /* 0x0000002c00007c02 */ /* 0x002fe80008000f00 */
[----:B------:R1:W2:Y:S03]  /*85b0*/  SYNCS.PHASECHK.TRANS64.TRYWAIT P1, [R0+URZ+0x110], R3 ;  /* 0x00011003000075a7 */ /* 0x0002a600080211ff */
[----:B--2---:R-:W-:Y:S05]  /*85c0*/  @!P1 NANOSLEEP.SYNCS 0x989680 ;  /* 0x009896800000995d */ /* 0x004fea0003900000 */
[----:B------:R-:W2:Y:S02]  /*85d0*/  @!P1 SYNCS.PHASECHK.TRANS64 P1, [R0+URZ+0x110], R3 ;  /* 0x00011003000095a7 */ /* 0x000ea400080210ff */
[----:B--2---:R-:W-:Y:S05]  /*85e0*/  @!P1 BRA `(.L_x_109) ;  /* 0xfffffffc00ec9947 */ /* 0x004fea000383ffff */
[----:B------:R-:W-:Y:S05]  /*85f0*/  BRA `(.L_x_108) ;  /* 0xffffffdc00187947 */ /* 0x000fea000383ffff */
.L_x_111:
[----:B------:R1:W1:Y:S02]  /*8600*/  SYNCS.PHASECHK.TRANS64.TRYWAIT P1, [R22+URZ+0x150], R4 ;  /* 0x00015004160075a7 */ /* 0x00026400080211ff */
[----:B-1----:R-:W-:Y:S05]  /*8610*/  @!P1 NANOSLEEP.SYNCS 0x989680 ;  /* 0x009896800000995d */ /* 0x002fea0003900000 */
[----:B------:R-:W1:Y:S02]  /*8620*/  @!P1 SYNCS.PHASECHK.TRANS64 P1, [R22+URZ+0x150], R4 ;  /* 0x00015004160095a7 */ /* 0x000e6400080210ff */
[----:B-1----:R-:W-:Y:S05]  /*8630*/  @!P1 BRA `(.L_x_111) ;  /* 0xfffffffc00f09947 */ /* 0x002fea000383ffff */
[----:B------:R-:W-:Y:S05]  /*8640*/  BRA `(.L_x_110) ;  /* 0xffffffdc005c7947 */ /* 0x000fea000383ffff */
        .weak           $__internal_0_$__cuda_sm10x_tcgen05_guardrail_trap_col_being_dealloced_not_returned_by_alloc
        .type           $__internal_0_$__cuda_sm10x_tcgen05_guardrail_trap_col_being_dealloced_not_returned_by_alloc,@function
        .size           $__internal_0_$__cuda_sm10x_tcgen05_guardrail_trap_col_being_dealloced_not_returned_by_alloc,($__internal_1_$__cuda_sm10x_tcgen05_guardrail_trap_phase_invalid_during_alloc - $__internal_0_$__cuda_sm10x_tcgen05_guardrail_trap_col_being_dealloced_not_returned_by_alloc)
$__internal_0_$__cuda_sm10x_tcgen05_guardrail_trap_col_being_dealloced_not_returned_by_alloc:
[----:B------:R-:W-:Y:S05]  /*8650*/  BPT.TRAP 0x1 ;  /* 0x000000040000795c */ /* 0x000fea0000300000 */
[----:B------:R-:W-:-:S04]  /*8660*/  HFMA2 R3, -RZ, RZ, 0, 0 ;  /* 0x00000000ff037431 */ /* 0x000fc800000001ff */
[----:B------:R-:W-:Y:S05]  /*8670*/  RET.REL.NODEC R2 `(_ZN7cutlass13device_kernelINS_4gemm6kernel13GemmUniversalIN4cute5tupleIJiiiiEEENS1_10collective13CollectiveMmaINS1_35MainloopSm100TmaUmmaWarpSpecializedILi17ELi2ELi4ENS5_IJNS4_1CILi1EEENSA_ILi2EEESB_EEEEENS5_IJNSA_ILi128EEENSA_ILi64EEESG_EEEaNS5_IJlSB_lEEEaSI_NS4_8TiledMMAINS4_8MMA_AtomIJNS4_15SM100_MMA_S8_SSIaaiLi128ELi64ELNS4_4UMMA5MajorE0ELSN_0ELNSM_8SaturateE0EEEEEENS4_6LayoutINS5_IJSB_SB_SB_EEENS5_IJNSA_ILi0EEEST_ST_EEEEENS5_IJNS4_10UnderscoreESW_SW_EEEEENS4_23SM90_TMA_LOAD_MULTICASTENS4_14ComposedLayoutINS4_7SwizzleILi2ELi4ELi3EEENS4_18smem_ptr_flag_bitsILi8EEENSR_INS5_IJNSA_ILi8EEESG_EEENS5_IJSG_SB_EEEEEEEvNS4_8identityENS4_13SM90_TMA_LOADES19_vS1A_EENS_8epilogue10collective18CollectiveEpilogueINS1D_23Sm100TmaWarpSpecializedILi1ELi1ELi64ELb0ELb0EEEJSH_NS5_IJNSR_ISF_SB_EENSR_ISG_SB_EEEEEaSI_aSI_NS1D_6fusion15FusionCallbacksIS1H_NS1L_17LinearCombinationIaiaiLNS_15FloatRoundStyleE2EEESH_S1K_JEEENS4_5SM1004TMEM4LOAD26SM100_TMEM_LOAD_32dp32b64xES1B_S19_NS4_39AutoVectorizingCopyWithAssumedAlignmentILi128EEENS4_14SM90_TMA_STOREES19_S1W_S1W_EEEvvEEEEvNT_6ParamsE) ;  /* 0xffffff7802607950 */ /* 0x000fea0003c3ffff */
        .weak           $__internal_1_$__cuda_sm10x_tcgen05_guardrail_trap_phase_invalid_during_alloc
        .type           $__internal_1_$__cuda_sm10x_tcgen05_guardrail_trap_phase_invalid_during_alloc,@function
        .size           $__internal_1_$__cuda_sm10x_tcgen05_guardrail_trap_phase_invalid_during_alloc,($__internal_2_$__cuda_sm10x_tcgen05_guardrail_trap_unallocated_columns_being_dealloced - $__internal_1_$__cuda_sm10x_tcgen05_guardrail_trap_phase_invalid_during_alloc)
$__internal_1_$__cuda_sm10x_tcgen05_guardrail_trap_phase_invalid_during_alloc:
[----:B------:R-:W-:Y:S05]  /*8680*/  BPT.TRAP 0x1 ;  /* 0x000000040000795c */ /* 0x000fea0000300000 */
[----:B------:R-:W-:-:S04]  /*8690*/  MOV R5, 0x0 ;  /* 0x0000000000057802 */ /* 0x000fc80000000f00 */
[----:B------:R-:W-:Y:S05]  /*86a0*/  RET.REL.NODEC R4 `(_ZN7cutlass13device_kernelINS_4gemm6kernel13GemmUniversalIN4cute5tupleIJiiiiEEENS1_10collective13CollectiveMmaINS1_35MainloopSm100TmaUmmaWarpSpecializedILi17ELi2ELi4ENS5_IJNS4_1CILi1EEENSA_ILi2EEESB_EEEEENS5_IJNSA_ILi128EEENSA_ILi64EEESG_EEEaNS5_IJlSB_lEEEaSI_NS4_8TiledMMAINS4_8MMA_AtomIJNS4_15SM100_MMA_S8_SSIaaiLi128ELi64ELNS4_4UMMA5MajorE0ELSN_0ELNSM_8SaturateE0EEEEEENS4_6LayoutINS5_IJSB_SB_SB_EEENS5_IJNSA_ILi0EEEST_ST_EEEEENS5_IJNS4_10UnderscoreESW_SW_EEEEENS4_23SM90_TMA_LOAD_MULTICASTENS4_14ComposedLayoutINS4_7SwizzleILi2ELi4ELi3EEENS4_18smem_ptr_flag_bitsILi8EEENSR_INS5_IJNSA_ILi8EEESG_EEENS5_IJSG_SB_EEEEEEEvNS4_8identityENS4_13SM90_TMA_LOADES19_vS1A_EENS_8epilogue10collective18CollectiveEpilogueINS1D_23Sm100TmaWarpSpecializedILi1ELi1ELi64ELb0ELb0EEEJSH_NS5_IJNSR_ISF_SB_EENSR_ISG_SB_EEEEEaSI_aSI_NS1D_6fusion15FusionCallbacksIS1H_NS1L_17LinearCombinationIaiaiLNS_15FloatRoundStyleE2EEESH_S1K_JEEENS4_5SM1004TMEM4LOAD26SM100_TMEM_LOAD_32dp32b64xES1B_S19_NS4_39AutoVectorizingCopyWithAssumedAlignmentILi128EEENS4_14SM90_TMA_STOREES19_S1W_S1W_EEEvvEEEEvNT_6ParamsE) ;  /* 0xffffff7804547950 */ /* 0x000fea0003c3ffff */
        .weak           $__internal_2_$__cuda_sm10x_tcgen05_guardrail_trap_unallocated_columns_being_dealloced
        .type           $__internal_2_$__cuda_sm10x_tcgen05_guardrail_trap_unallocated_columns_being_dealloced,@function
        .size           $__internal_2_$__cuda_sm10x_tcgen05_guardrail_trap_unallocated_columns_being_dealloced,(.L_x_175 - $__internal_2_$__cuda_sm10x_tcgen05_guardrail_trap_unallocated_columns_being_dealloced)
$__internal_2_$__cuda_sm10x_tcgen05_guardrail_trap_unallocated_columns_being_dealloced:
[----:B------:R-:W-:Y:S05]  /*86b0*/  BPT.TRAP 0x1 ;  /* 0x000000040000795c */ /* 0x000fea0000300000 */
[----:B------:R-:W-:-:S04]  /*86c0*/  HFMA2 R3, -RZ, RZ, 0, 0 ;  /* 0x00000000ff037431 */ /* 0x000fc800000001ff */
[----:B------:R-:W-:Y:S05]  /*86d0*/  RET.REL.NODEC R2 `(_ZN7cutlass13device_kernelINS_4gemm6kernel13GemmUniversalIN4cute5tupleIJiiiiEEENS1_10collective13CollectiveMmaINS1_35MainloopSm100TmaUmmaWarpSpecializedILi17ELi2ELi4ENS5_IJNS4_1CILi1EEENSA_ILi2EEESB_EEEEENS5_IJNSA_ILi128EEENSA_ILi64EEESG_EEEaNS5_IJlSB_lEEEaSI_NS4_8TiledMMAINS4_8MMA_AtomIJNS4_15SM100_MMA_S8_SSIaaiLi128ELi64ELNS4_4UMMA5MajorE0ELSN_0ELNSM_8SaturateE0EEEEEENS4_6LayoutINS5_IJSB_SB_SB_EEENS5_IJNSA_ILi0EEEST_ST_EEEEENS5_IJNS4_10UnderscoreESW_SW_EEEEENS4_23SM90_TMA_LOAD_MULTICASTENS4_14ComposedLayoutINS4_7SwizzleILi2ELi4ELi3EEENS4_18smem_ptr_flag_bitsILi8EEENSR_INS5_IJNSA_ILi8EEESG_EEENS5_IJSG_SB_EEEEEEEvNS4_8identityENS4_13SM90_TMA_LOADES19_vS1A_EENS_8epilogue10collective18CollectiveEpilogueINS1D_23Sm100TmaWarpSpecializedILi1ELi1ELi64ELb0ELb0EEEJSH_NS5_IJNSR_ISF_SB_EENSR_ISG_SB_EEEEEaSI_aSI_NS1D_6fusion15FusionCallbacksIS1H_NS1L_17LinearCombinationIaiaiLNS_15FloatRoundStyleE2EEESH_S1K_JEEENS4_5SM1004TMEM4LOAD26SM100_TMEM_LOAD_32dp32b64xES1B_S19_NS4_39AutoVectorizingCopyWithAssumedAlignmentILi128EEENS4_14SM90_TMA_STOREES19_S1W_S1W_EEEvvEEEEvNT_6ParamsE) ;  /* 0xffffff7802487950 */ /* 0x000fea0003c3ffff */
.L_x_174:
[----:B------:R-:W-:-:S00]  /*86e0*/  BRA `(.L_x_174) ;  /* 0xfffffffc00fc7947 */ /* 0x000fc0000383ffff */
[----:B------:R-:W-:-:S00]  /*86f0*/  NOP ;  /* 0x0000000000007918 */ /* 0x000fc00000000000 */
        /* <DEDUP_REMOVED lines=8> */
.L_x_175:


//--------------------- .nv.global.init           --------------------------
	.section	.nv.global.init,"aw",@progbits
.nv.global.init:
	.type		$str$27,@object
	.size		$str$27,($str$28 - $str$27)
$str$27:
        /*0000*/ 	.byte	0x28, 0x61, 0x64, 0x64, 0x72, 0x65, 0x73, 0x73, 0x20, 0x26, 0x20, 0x6d, 0x61, 0x73, 0x6b, 0x29
        /*0010*/ 	.byte	0x20, 0x3d, 0x3d, 0x20, 0x30, 0x00
	.type		$str$28,@object
	.size		$str$28,($str$26 - $str$28)
$str$28:
        /*0016*/ 	.byte	0x2f, 0x74, 0x6d, 0x70, 0x2f, 0x63, 0x75, 0x74, 0x6c, 0x61, 0x73, 0x73, 0x5f, 0x73, 0x77, 0x65
        /*0026*/ 	.byte	0x65, 0x70, 0x5f, 0x73, 0x72, 0x63, 0x2f, 0x69, 0x6e, 0x63, 0x6c, 0x75, 0x64, 0x65, 0x2f, 0x63
        /*0036*/ 	.byte	0x75, 0x74, 0x65, 0x2f, 0x70, 0x6f, 0x69, 0x6e, 0x74, 0x65, 0x72, 0x5f, 0x66, 0x6c, 0x61, 0x67
        /*0046*/ 	.byte	0x67, 0x65, 0x64, 0x2e, 0x68, 0x70, 0x70, 0x00
	.type		$str$26,@object
	.size		$str$26,($str$25 - $str$26)
$str$26:
        /*004e*/ 	.byte	0x2f, 0x74, 0x6d, 0x70, 0x2f, 0x63, 0x75, 0x74, 0x6c, 0x61, 0x73, 0x73, 0x5f, 0x73, 0x77, 0x65
        /*005e*/ 	.byte	0x65, 0x70, 0x5f, 0x73, 0x72, 0x63, 0x2f, 0x69, 0x6e, 0x63, 0x6c, 0x75, 0x64, 0x65, 0x2f, 0x63
        /*006e*/ 	.byte	0x75, 0x74, 0x65, 0x2f, 0x61, 0x74, 0x6f, 0x6d, 0x2f, 0x63, 0x6f, 0x70, 0x79, 0x5f, 0x74, 0x72
        /*007e*/ 	.byte	0x61, 0x69, 0x74, 0x73, 0x5f, 0x73, 0x6d, 0x31, 0x30, 0x30, 0x2e, 0x68, 0x70, 0x70, 0x00
	.type		$str$25,@object
	.size		$str$25,(__unnamed_1 - $str$25)
$str$25:
        /*008d*/ 	.byte	0x28, 0x28, 0x75, 0x69, 0x6e, 0x74, 0x33, 0x32, 0x5f, 0x74, 0x28, 0x74, 0x68, 0x72, 0x65, 0x61
        /*009d*/ 	.byte	0x64, 0x49, 0x64, 0x78, 0x2e, 0x78, 0x29, 0x20, 0x2f, 0x20, 0x33, 0x32, 0x29, 0x20, 0x25, 0x20
        /*00ad*/ 	.byte	0x34, 0x29, 0x20, 0x3d, 0x3d, 0x20, 0x28, 0x28, 0x28, 0x74, 0x6d, 0x65, 0x6d, 0x5f, 0x61, 0x64
        /*00bd*/ 	.byte	0x64, 0x72, 0x20, 0x3e, 0x3e, 0x20, 0x31, 0x36, 0x29, 0x20, 0x2f, 0x20, 0x33, 0x32, 0x29, 0x20
        /*00cd*/ 	.byte	0x25, 0x20, 0x34, 0x29, 0x00
	.type		__unnamed_1,@object
	.size		__unnamed_1,(__unnamed_2 - __unnamed_1)
__unnamed_1:
        /*00d2*/ 	.byte	0x61, 0x75, 0x74, 0x6f, 0x20, 0x63, 0x75, 0x74, 0x65, 0x3a, 0x3a, 0x61, 0x73, 0x5f, 0x70, 0x6f
        /* <DEDUP_REMOVED lines=24> */
        /*0262*/ 	.byte	0x5d, 0x00
	.type		__unnamed_2,@object
	.size		__unnamed_2,(.L_2 - __unnamed_2)
__unnamed_2:
        /* <DEDUP_REMOVED lines=42> */
        /*0504*/ 	.byte	0x43, 0x3c, 0x30, 0x3e, 0x3e, 0x3e, 0x3e, 0x5d, 0x00
.L_2:


//--------------------- .nv.shared._ZN7cutlass13device_kernelINS_4gemm6kernel13GemmUniversalIN4cute5tupleIJiiiiEEENS1_10collective13CollectiveMmaINS1_35MainloopSm100TmaUmmaWarpSpecializedILi17ELi2ELi4ENS5_IJNS4_1CILi1EEENSA_ILi2EEESB_EEEEENS5_IJNSA_ILi128EEENSA_ILi64EEESG_EEEaNS5_IJlSB_lEEEaSI_NS4_8TiledMMAINS4_8MMA_AtomIJNS4_15SM100_MMA_S8_SSIaaiLi128ELi64ELNS4_4UMMA5MajorE0ELSN_0ELNSM_8SaturateE0EEEEEENS4_6LayoutINS5_IJSB_SB_SB_EEENS5_IJNSA_ILi0EEEST_ST_EEEEENS5_IJNS4_10UnderscoreESW_SW_EEEEENS4_23SM90_TMA_LOAD_MULTICASTENS4_14ComposedLayoutINS4_7SwizzleILi2ELi4ELi3EEENS4_18smem_ptr_flag_bitsILi8EEENSR_INS5_IJNSA_ILi8EEESG_EEENS5_IJSG_SB_EEEEEEEvNS4_8identityENS4_13SM90_TMA_LOADES19_vS1A_EENS_8epilogue10collective18CollectiveEpilogueINS1D_23Sm100TmaWarpSpecializedILi1ELi1ELi64ELb0ELb0EEEJSH_NS5_IJNSR_ISF_SB_EENSR_ISG_SB_EEEEEaSI_aSI_NS1D_6fusion15FusionCallbacksIS1H_NS1L_17LinearCombinationIaiaiLNS_15FloatRoundStyleE2EEESH_S1K_JEEENS4_5SM1004TMEM4LOAD26SM100_TMEM_LOAD_32dp32b64xES1B_S19_NS4_39AutoVectorizingCopyWithAssumedAlignmentILi128EEENS4_14SM90_TMA_STOREES19_S1W_S1W_EEEvvEEEEvNT_6ParamsE --------------------------
	.section	.nv.shared._ZN7cutlass13device_kernelINS_4gemm6kernel13GemmUniversalIN4cute5tupleIJiiiiEEENS1_10collective13CollectiveMmaINS1_35MainloopSm100TmaUmmaWarpSpecializedILi17ELi2ELi4ENS5_IJNS4_1CILi1EEENSA_ILi2EEESB_EEEEENS5_IJNSA_ILi128EEENSA_ILi64EEESG_EEEaNS5_IJlSB_lEEEaSI_NS4_8TiledMMAINS4_8MMA_AtomIJNS4_15SM100_MMA_S8_SSIaaiLi128ELi64ELNS4_4UMMA5MajorE0ELSN_0ELNSM_8SaturateE0EEEEEENS4_6LayoutINS5_IJSB_SB_SB_EEENS5_IJNSA_ILi0EEEST_ST_EEEEENS5_IJNS4_10UnderscoreESW_SW_EEEEENS4_23SM90_TMA_LOAD_MULTICASTENS4_14ComposedLayoutINS4_7SwizzleILi2ELi4ELi3EEENS4_18smem_ptr_flag_bitsILi8EEENSR_INS5_IJNSA_ILi8EEESG_EEENS5_IJSG_SB_EEEEEEEvNS4_8identityENS4_13SM90_TMA_LOADES19_vS1A_EENS_8epilogue10collective18CollectiveEpilogueINS1D_23Sm100TmaWarpSpecializedILi1ELi1ELi64ELb0ELb0EEEJSH_NS5_IJNSR_ISF_SB_EENSR_ISG_SB_EEEEEaSI_aSI_NS1D_6fusion15FusionCallbacksIS1H_NS1L_17LinearCombinationIaiaiLNS_15FloatRoundStyleE2EEESH_S1K_JEEENS4_5SM1004TMEM4LOAD26SM100_TMEM_LOAD_32dp32b64xES1B_S19_NS4_39AutoVectorizingCopyWithAssumedAlignmentILi128EEENS4_14SM90_TMA_STOREES19_S1W_S1W_EEEvvEEEEvNT_6ParamsE,"aw",@nobits
	.sectionflags	@""
	.align	16
	.zero		1024


//--------------------- .nv.shared.reserved.0     --------------------------
	.section	.nv.shared.reserved.0,"aw",@nobits
	.weak		__nv_reservedSMEM_offset_0_alias
	.size		__nv_reservedSMEM_offset_0_alias, 0, 64
	.other		__nv_reservedSMEM_offset_0_alias,@"STO_CUDA_RESERVED_SHARED STV_DEFAULT"
__nv_reservedSMEM_offset_0_alias:
	.zero		0
.nv.shared.reserved.0:
	.zero		64
	.weak		__nv_reservedSMEM_tcgen05_partition
	.type		__nv_reservedSMEM_tcgen05_partition,@object
	.size		__nv_reservedSMEM_tcgen05_partition,(.L_0 - __nv_reservedSMEM_tcgen05_partition)
__nv_reservedSMEM_tcgen05_partition:
	.zero		32
.L_0:


//--------------------- .nv.global                --------------------------
	.section	.nv.global,"aw",@nobits
.nv.global:
	.type		_ZN40_INTERNAL_7f8a1b69_4_k_cu_9551d55b_335544cute1_E,@object
	.size		_ZN40_INTERNAL_7f8a1b69_4_k_cu_9551d55b_335544cute1_E,(_ZN40_INTERNAL_7f8a1b69_4_k_cu_9551d55b_335544cuda3std3__45__cpo6cbeginE - _ZN40_INTERNAL_7f8a1b69_4_k_cu_9551d55b_335544cute1_E)
_ZN40_INTERNAL_7f8a1b69_4_k_cu_9551d55b_335544cute1_E:
	.zero		1
	.type		_ZN40_INTERNAL_7f8a1b69_4_k_cu_9551d55b_335544cuda3std3__45__cpo6cbeginE,@object
	.size		_ZN40_INTERNAL_7f8a1b69_4_k_cu_9551d55b_335544cuda3std3__45__cpo6cbeginE,(_ZN40_INTERNAL_7f8a1b69_4_k_cu_9551d55b_335544cuda3std3__48in_placeE - _ZN40_INTERNAL_7f8a1b69_4_k_cu_9551d55b_335544cuda3std3__45__cpo6cbeginE)
_ZN40_INTERNAL_7f8a1b69_4_k_cu_9551d55b_335544cuda3std3__45__cpo6cbeginE:
	.zero		1
	.type		_ZN40_INTERNAL_7f8a1b69_4_k_cu_9551d55b_335544cuda3std3__48in_placeE,@object
	.size		_ZN40_INTERNAL_7f8a1b69_4_k_cu_9551d55b_335544cuda3std3__48in_placeE,(_ZN40_INTERNAL_7f8a1b69_4_k_cu_9551d55b_335544cuda3std6ranges3__45__cpo9iter_moveE - _ZN40_INTERNAL_7f8a1b69_4_k_cu_9551d55b_335544cuda3std3__48in_placeE)
_ZN40_INTERNAL_7f8a1b69_4_k_cu_9551d55b_335544cuda3std3__48in_placeE:
	.zero		1
	.type		_ZN40_INTERNAL_7f8a1b69_4_k_cu_9551d55b_335544cuda3std6ranges3__45__cpo9iter_moveE,@object
	.size		_ZN40_INTERNAL_7f8a1b69_4_k_cu_9551d55b_335544cuda3std6ranges3__45__cpo9iter_moveE,(_ZN40_INTERNAL_7f8a1b69_4_k_cu_9551d55b_335544cuda3std3__45__cpo5beginE - _ZN40_INTERNAL_7f8a1b69_4_k_cu_9551d55b_335544cuda3std6ranges3__45__cpo9iter_moveE)
_ZN40_INTERNAL_7f8a1b69_4_k_cu_9551d55b_335544cuda3std6ranges3__45__cpo9iter_moveE:
	.zero		1
	.type		_ZN40_INTERNAL_7f8a1b69_4_k_cu_9551d55b_335544cuda3std3__45__cpo5beginE,@object
	.size		_ZN40_INTERNAL_7f8a1b69_4_k_cu_9551d55b_335544cuda3std3__45__cpo5beginE,(_ZN40_INTERNAL_7f8a1b69_4_k_cu_9551d55b_335544cuda3std3__442_GLOBAL__N__7f8a1b69_4_k_cu_9551d55b_335546ignoreE - _ZN40_INTERNAL_7f8a1b69_4_k_cu_9551d55b_335544cuda3std3__45__cpo5beginE)
_ZN40_INTERNAL_7f8a1b69_4_k_cu_9551d55b_335544cuda3std3__45__cpo5beginE:
	.zero		1
	.type		_ZN40_INTERNAL_7f8a1b69_4_k_cu_9551d55b_335544cuda3std3__442_GLOBAL__N__7f8a1b69_4_k_cu_9551d55b_335546ignoreE,@object
	.size		_ZN40_INTERNAL_7f8a1b69_4_k_cu_9551d55b_335544cuda3std3__442_GLOBAL__N__7f8a1b69_4_k_cu_9551d55b_335546ignoreE,(_ZN40_INTERNAL_7f8a1b69_4_k_cu_9551d55b_335544cute7productE - _ZN40_INTERNAL_7f8a1b69_4_k_cu_9551d55b_335544cuda3std3__442_GLOBAL__N__7f8a1b69_4_k_cu_9551d55b_335546ignoreE)
_ZN40_INTERNAL_7f8a1b69_4_k_cu_9551d55b_335544cuda3std3__442_GLOBAL__N__7f8a1b69_4_k_cu_9551d55b_335546ignoreE:
	.zero		1
	.type		_ZN40_INTERNAL_7f8a1b69_4_k_cu_9551d55b_335544cute7productE,@object
	.size		_ZN40_INTERNAL_7f8a1b69_4_k_cu_9551d55b_335544cute7productE,(_ZN40_INTERNAL_7f8a1b69_4_k_cu_9551d55b_335544cuda3std3__45__cpo3endE - _ZN40_INTERNAL_7f8a1b69_4_k_cu_9551d55b_335544cute7productE)
_ZN40_INTERNAL_7f8a1b69_4_k_cu_9551d55b_335544cute7productE:
	.zero		1
	.type		_ZN40_INTERNAL_7f8a1b69_4_k_cu_9551d55b_335544cuda3std3__45__cpo3endE,@object
	.size		_ZN40_INTERNAL_7f8a1b69_4_k_cu_9551d55b_335544cuda3std3__45__cpo3endE,(_ZN40_INTERNAL_7f8a1b69_4_k_cu_9551d55b_335544cuda3std3__419piecewise_constructE - _ZN40_INTERNAL_7f8a1b69_4_k_cu_9551d55b_335544cuda3std3__45__cpo3endE)
_ZN40_INTERNAL_7f8a1b69_4_k_cu_9551d55b_335544cuda3std3__45__cpo3endE:
	.zero		1
	.type		_ZN40_INTERNAL_7f8a1b69_4_k_cu_9551d55b_335544cuda3std3__419piecewise_constructE,@object
	.size		_ZN40_INTERNAL_7f8a1b69_4_k_cu_9551d55b_335544cuda3std3__419piecewise_constructE,(_ZN40_INTERNAL_7f8a1b69_4_k_cu_9551d55b_335544cuda3std3__45__cpo4cendE - _ZN40_INTERNAL_7f8a1b69_4_k_cu_9551d55b_335544cuda3std3__419piecewise_constructE)
_ZN40_INTERNAL_7f8a1b69_4_k_cu_9551d55b_335544cuda3std3__419piecewise_constructE:
	.zero		1
	.type		_ZN40_INTERNAL_7f8a1b69_4_k_cu_9551d55b_335544cuda3std3__45__cpo4cendE,@object
	.size		_ZN40_INTERNAL_7f8a1b69_4_k_cu_9551d55b_335544cuda3std3__45__cpo4cendE,(_ZN40_INTERNAL_7f8a1b69_4_k_cu_9551d55b_335544cuda3std6ranges3__45__cpo4swapE - _ZN40_INTERNAL_7f8a1b69_4_k_cu_9551d55b_335544cuda3std3__45__cpo4cendE)
_ZN40_INTERNAL_7f8a1b69_4_k_cu_9551d55b_335544cuda3std3__45__cpo4cendE:
	.zero		1
	.type		_ZN40_INTERNAL_7f8a1b69_4_k_cu_9551d55b_335544cuda3std6ranges3__45__cpo4swapE,@object
	.size		_ZN40_INTERNAL_7f8a1b69_4_k_cu_9551d55b_335544cuda3std6ranges3__45__cpo4swapE,(.L_10 - _ZN40_INTERNAL_7f8a1b69_4_k_cu_9551d55b_335544cuda3std6ranges3__45__cpo4swapE)
_ZN40_INTERNAL_7f8a1b69_4_k_cu_9551d55b_335544cuda3std6ranges3__45__cpo4swapE:
	.zero		1
.L_10:


//--------------------- .nv.constant0._ZN7cutlass13device_kernelINS_4gemm6kernel13GemmUniversalIN4cute5tupleIJiiiiEEENS1_10collective13CollectiveMmaINS1_35MainloopSm100TmaUmmaWarpSpecializedILi17ELi2ELi4ENS5_IJNS4_1CILi1EEENSA_ILi2EEESB_EEEEENS5_IJNSA_ILi128EEENSA_ILi64EEESG_EEEaNS5_IJlSB_lEEEaSI_NS4_8TiledMMAINS4_8MMA_AtomIJNS4_15SM100_MMA_S8_SSIaaiLi128ELi64ELNS4_4UMMA5MajorE0ELSN_0ELNSM_8SaturateE0EEEEEENS4_6LayoutINS5_IJSB_SB_SB_EEENS5_IJNSA_ILi0EEEST_ST_EEEEENS5_IJNS4_10UnderscoreESW_SW_EEEEENS4_23SM90_TMA_LOAD_MULTICASTENS4_14ComposedLayoutINS4_7SwizzleILi2ELi4ELi3EEENS4_18smem_ptr_flag_bitsILi8EEENSR_INS5_IJNSA_ILi8EEESG_EEENS5_IJSG_SB_EEEEEEEvNS4_8identityENS4_13SM90_TMA_LOADES19_vS1A_EENS_8epilogue10collective18CollectiveEpilogueINS1D_23Sm100TmaWarpSpecializedILi1ELi1ELi64ELb0ELb0EEEJSH_NS5_IJNSR_ISF_SB_EENSR_ISG_SB_EEEEEaSI_aSI_NS1D_6fusion15FusionCallbacksIS1H_NS1L_17LinearCombinationIaiaiLNS_15FloatRoundStyleE2EEESH_S1K_JEEENS4_5SM1004TMEM4LOAD26SM100_TMEM_LOAD_32dp32b64xES1B_S19_NS4_39AutoVectorizingCopyWithAssumedAlignmentILi128EEENS4_14SM90_TMA_STOREES19_S1W_S1W_EEEvvEEEEvNT_6ParamsE --------------------------
	.section	.nv.constant0._ZN7cutlass13device_kernelINS_4gemm6kernel13GemmUniversalIN4cute5tupleIJiiiiEEENS1_10collective13CollectiveMmaINS1_35MainloopSm100TmaUmmaWarpSpecializedILi17ELi2ELi4ENS5_IJNS4_1CILi1EEENSA_ILi2EEESB_EEEEENS5_IJNSA_ILi128EEENSA_ILi64EEESG_EEEaNS5_IJlSB_lEEEaSI_NS4_8TiledMMAINS4_8MMA_AtomIJNS4_15SM100_MMA_S8_SSIaaiLi128ELi64ELNS4_4UMMA5MajorE0ELSN_0ELNSM_8SaturateE0EEEEEENS4_6LayoutINS5_IJSB_SB_SB_EEENS5_IJNSA_ILi0EEEST_ST_EEEEENS5_IJNS4_10UnderscoreESW_SW_EEEEENS4_23SM90_TMA_LOAD_MULTICASTENS4_14ComposedLayoutINS4_7SwizzleILi2ELi4ELi3EEENS4_18smem_ptr_flag_bitsILi8EEENSR_INS5_IJNSA_ILi8EEESG_EEENS5_IJSG_SB_EEEEEEEvNS4_8identityENS4_13SM90_TMA_LOADES19_vS1A_EENS_8epilogue10collective18CollectiveEpilogueINS1D_23Sm100TmaWarpSpecializedILi1ELi1ELi64ELb0ELb0EEEJSH_NS5_IJNSR_ISF_SB_EENSR_ISG_SB_EEEEEaSI_aSI_NS1D_6fusion15FusionCallbacksIS1H_NS1L_17LinearCombinationIaiaiLNS_15FloatRoundStyleE2EEESH_S1K_JEEENS4_5SM1004TMEM4LOAD26SM100_TMEM_LOAD_32dp32b64xES1B_S19_NS4_39AutoVectorizingCopyWithAssumedAlignmentILi128EEENS4_14SM90_TMA_STOREES19_S1W_S1W_EEEvvEEEEvNT_6ParamsE,"a",@progbits
	.sectionflags	@""
	.align	4
.nv.constant0._ZN7cutlass13device_kernelINS_4gemm6kernel13GemmUniversalIN4cute5tupleIJiiiiEEENS1_10collective13CollectiveMmaINS1_35MainloopSm100TmaUmmaWarpSpecializedILi17ELi2ELi4ENS5_IJNS4_1CILi1EEENSA_ILi2EEESB_EEEEENS5_IJNSA_ILi128EEENSA_ILi64EEESG_EEEaNS5_IJlSB_lEEEaSI_NS4_8TiledMMAINS4_8MMA_AtomIJNS4_15SM100_MMA_S8_SSIaaiLi128ELi64ELNS4_4UMMA5MajorE0ELSN_0ELNSM_8SaturateE0EEEEEENS4_6LayoutINS5_IJSB_SB_SB_EEENS5_IJNSA_ILi0EEEST_ST_EEEEENS5_IJNS4_10UnderscoreESW_SW_EEEEENS4_23SM90_TMA_LOAD_MULTICASTENS4_14ComposedLayoutINS4_7SwizzleILi2ELi4ELi3EEENS4_18smem_ptr_flag_bitsILi8EEENSR_INS5_IJNSA_ILi8EEESG_EEENS5_IJSG_SB_EEEEEEEvNS4_8identityENS4_13SM90_TMA_LOADES19_vS1A_EENS_8epilogue10collective18CollectiveEpilogueINS1D_23Sm100TmaWarpSpecializedILi1ELi1ELi64ELb0ELb0EEEJSH_NS5_IJNSR_ISF_SB_EENSR_ISG_SB_EEEEEaSI_aSI_NS1D_6fusion15FusionCallbacksIS1H_NS1L_17LinearCombinationIaiaiLNS_15FloatRoundStyleE2EEESH_S1K_JEEENS4_5SM1004TMEM4LOAD26SM100_TMEM_LOAD_32dp32b64xES1B_S19_NS4_39AutoVectorizingCopyWithAssumedAlignmentILi128EEENS4_14SM90_TMA_STOREES19_S1W_S1W_EEEvvEEEEvNT_6ParamsE:
	.zero		2944


//--------------------- SYMBOLS --------------------------

	.type		.nv.reservedSmem.offset0,@object
	.size		.nv.reservedSmem.offset0,0x4
	.type		.nv.reservedSmem.cap,@object
	.size		.nv.reservedSmem.cap,0x4
	.type		__assertfail,@function
